//
// Generated by NVIDIA NVVM Compiler
//
// Compiler Build ID: CL-36424714
// Cuda compilation tools, release 13.0, V13.0.88
// Based on NVVM 20.0.0
//

.version 9.0
.target sm_100
.address_size 64

	// .globl	_Z7reduce0PiS_m
.extern .shared .align 16 .b8 shareData[];
.extern .shared .align 16 .b8 share[];

.visible .entry _Z7reduce0PiS_m(
	.param .u64 .ptr .align 1 _Z7reduce0PiS_m_param_0,
	.param .u64 .ptr .align 1 _Z7reduce0PiS_m_param_1,
	.param .u64 _Z7reduce0PiS_m_param_2
)
{
	.reg .pred 	%p<5>;
	.reg .b32 	%r<21>;
	.reg .b64 	%rd<9>;

	ld.param.u64 	%rd2, [_Z7reduce0PiS_m_param_0];
	ld.param.u64 	%rd1, [_Z7reduce0PiS_m_param_1];
	cvta.to.global.u64 	%rd3, %rd2;
	mov.u32 	%r1, %tid.x;
	mov.u32 	%r2, %ctaid.x;
	mov.u32 	%r3, %ntid.x;
	mad.lo.s32 	%r7, %r2, %r3, %r1;
	mul.wide.u32 	%rd4, %r7, 4;
	add.s64 	%rd5, %rd3, %rd4;
	ld.global.u32 	%r8, [%rd5];
	shl.b32 	%r9, %r1, 2;
	mov.u32 	%r10, shareData;
	add.s32 	%r4, %r10, %r9;
	st.shared.u32 	[%r4], %r8;
	bar.sync 	0;
	setp.lt.u32 	%p1, %r3, 2;
	@%p1 bra 	$L__BB0_5;
	mov.b32 	%r20, 1;
$L__BB0_2:
	shl.b32 	%r6, %r20, 1;
	add.s32 	%r12, %r6, -1;
	and.b32  	%r13, %r12, %r1;
	setp.ne.s32 	%p2, %r13, 0;
	@%p2 bra 	$L__BB0_4;
	shl.b32 	%r14, %r20, 2;
	add.s32 	%r15, %r4, %r14;
	ld.shared.u32 	%r16, [%r15];
	ld.shared.u32 	%r17, [%r4];
	add.s32 	%r18, %r17, %r16;
	st.shared.u32 	[%r4], %r18;
$L__BB0_4:
	bar.sync 	0;
	setp.lt.u32 	%p3, %r6, %r3;
	mov.u32 	%r20, %r6;
	@%p3 bra 	$L__BB0_2;
$L__BB0_5:
	setp.ne.s32 	%p4, %r1, 0;
	@%p4 bra 	$L__BB0_7;
	ld.shared.u32 	%r19, [shareData];
	cvta.to.global.u64 	%rd6, %rd1;
	mul.wide.u32 	%rd7, %r2, 4;
	add.s64 	%rd8, %rd6, %rd7;
	st.global.u32 	[%rd8], %r19;
$L__BB0_7:
	ret;

}
	// .globl	_Z7reduce1PiS_m
.visible .entry _Z7reduce1PiS_m(
	.param .u64 .ptr .align 1 _Z7reduce1PiS_m_param_0,
	.param .u64 .ptr .align 1 _Z7reduce1PiS_m_param_1,
	.param .u64 _Z7reduce1PiS_m_param_2
)
{
	.reg .pred 	%p<6>;
	.reg .b32 	%r<24>;
	.reg .b64 	%rd<11>;

	ld.param.u64 	%rd2, [_Z7reduce1PiS_m_param_0];
	ld.param.u64 	%rd3, [_Z7reduce1PiS_m_param_1];
	ld.param.u64 	%rd4, [_Z7reduce1PiS_m_param_2];
	mov.u32 	%r1, %tid.x;
	mov.u32 	%r2, %ctaid.x;
	mov.u32 	%r3, %ntid.x;
	mad.lo.s32 	%r7, %r2, %r3, %r1;
	cvt.u64.u32 	%rd1, %r7;
	setp.le.u64 	%p1, %rd4, %rd1;
	@%p1 bra 	$L__BB1_8;
	cvta.to.global.u64 	%rd5, %rd2;
	shl.b64 	%rd6, %rd1, 2;
	add.s64 	%rd7, %rd5, %rd6;
	ld.global.u32 	%r8, [%rd7];
	shl.b32 	%r9, %r1, 2;
	mov.u32 	%r10, shareData;
	add.s32 	%r11, %r10, %r9;
	st.shared.u32 	[%r11], %r8;
	bar.sync 	0;
	setp.lt.u32 	%p2, %r3, 2;
	@%p2 bra 	$L__BB1_6;
	mov.b32 	%r23, 1;
$L__BB1_3:
	shl.b32 	%r5, %r23, 1;
	mul.lo.s32 	%r6, %r5, %r1;
	setp.ge.u32 	%p3, %r6, %r3;
	@%p3 bra 	$L__BB1_5;
	add.s32 	%r13, %r6, %r23;
	shl.b32 	%r14, %r13, 2;
	add.s32 	%r16, %r10, %r14;
	ld.shared.u32 	%r17, [%r16];
	shl.b32 	%r18, %r6, 2;
	add.s32 	%r19, %r10, %r18;
	ld.shared.u32 	%r20, [%r19];
	add.s32 	%r21, %r20, %r17;
	st.shared.u32 	[%r19], %r21;
$L__BB1_5:
	bar.sync 	0;
	setp.lt.u32 	%p4, %r5, %r3;
	mov.u32 	%r23, %r5;
	@%p4 bra 	$L__BB1_3;
$L__BB1_6:
	setp.ne.s32 	%p5, %r1, 0;
	@%p5 bra 	$L__BB1_8;
	ld.shared.u32 	%r22, [shareData];
	cvta.to.global.u64 	%rd8, %rd3;
	mul.wide.u32 	%rd9, %r2, 4;
	add.s64 	%rd10, %rd8, %rd9;
	st.global.u32 	[%rd10], %r22;
$L__BB1_8:
	ret;

}
	// .globl	_Z7reduce2PiS_m
.visible .entry _Z7reduce2PiS_m(
	.param .u64 .ptr .align 1 _Z7reduce2PiS_m_param_0,
	.param .u64 .ptr .align 1 _Z7reduce2PiS_m_param_1,
	.param .u64 _Z7reduce2PiS_m_param_2
)
{
	.reg .pred 	%p<6>;
	.reg .b32 	%r<17>;
	.reg .b64 	%rd<16>;

	ld.param.u64 	%rd6, [_Z7reduce2PiS_m_param_0];
	ld.param.u64 	%rd7, [_Z7reduce2PiS_m_param_1];
	ld.param.u64 	%rd8, [_Z7reduce2PiS_m_param_2];
	mov.u32 	%r1, %tid.x;
	mov.u32 	%r2, %ctaid.x;
	mov.u32 	%r3, %ntid.x;
	mad.lo.s32 	%r5, %r2, %r3, %r1;
	cvt.u64.u32 	%rd1, %r5;
	setp.lt.u64 	%p1, %rd8, %rd1;
	@%p1 bra 	$L__BB2_8;
	cvta.to.global.u64 	%rd9, %rd6;
	shl.b64 	%rd10, %rd1, 2;
	add.s64 	%rd11, %rd9, %rd10;
	ld.global.u32 	%r6, [%rd11];
	shl.b32 	%r7, %r1, 2;
	mov.u32 	%r8, shareData;
	add.s32 	%r4, %r8, %r7;
	st.shared.u32 	[%r4], %r6;
	bar.sync 	0;
	setp.lt.u32 	%p2, %r3, 2;
	@%p2 bra 	$L__BB2_6;
	shr.u32 	%r9, %r3, 1;
	cvt.u64.u32 	%rd15, %r9;
	cvt.u64.u32 	%rd3, %r1;
$L__BB2_3:
	setp.le.u64 	%p3, %rd15, %rd3;
	@%p3 bra 	$L__BB2_5;
	cvt.u32.u64 	%r10, %rd15;
	shl.b32 	%r11, %r10, 2;
	add.s32 	%r12, %r4, %r11;
	ld.shared.u32 	%r13, [%r12];
	ld.shared.u32 	%r14, [%r4];
	add.s32 	%r15, %r14, %r13;
	st.shared.u32 	[%r4], %r15;
$L__BB2_5:
	bar.sync 	0;
	shr.u64 	%rd5, %rd15, 1;
	setp.gt.u64 	%p4, %rd15, 1;
	mov.u64 	%rd15, %rd5;
	@%p4 bra 	$L__BB2_3;
$L__BB2_6:
	setp.ne.s32 	%p5, %r1, 0;
	@%p5 bra 	$L__BB2_8;
	ld.shared.u32 	%r16, [shareData];
	cvta.to.global.u64 	%rd12, %rd7;
	mul.wide.u32 	%rd13, %r2, 4;
	add.s64 	%rd14, %rd12, %rd13;
	st.global.u32 	[%rd14], %r16;
$L__BB2_8:
	ret;

}
	// .globl	_Z7reduce3PiS_m
.visible .entry _Z7reduce3PiS_m(
	.param .u64 .ptr .align 1 _Z7reduce3PiS_m_param_0,
	.param .u64 .ptr .align 1 _Z7reduce3PiS_m_param_1,
	.param .u64 _Z7reduce3PiS_m_param_2
)
{
	.reg .pred 	%p<5>;
	.reg .b32 	%r<22>;
	.reg .b64 	%rd<16>;

	ld.param.u64 	%rd6, [_Z7reduce3PiS_m_param_0];
	ld.param.u64 	%rd5, [_Z7reduce3PiS_m_param_1];
	cvta.to.global.u64 	%rd7, %rd6;
	mov.u32 	%r1, %tid.x;
	mov.u32 	%r2, %ctaid.x;
	mov.u32 	%r3, %ntid.x;
	mul.lo.s32 	%r5, %r3, %r2;
	shl.b32 	%r6, %r5, 1;
	add.s32 	%r7, %r6, %r1;
	mul.wide.u32 	%rd8, %r7, 4;
	add.s64 	%rd9, %rd7, %rd8;
	ld.global.u32 	%r8, [%rd9];
	add.s32 	%r9, %r7, %r3;
	mul.wide.u32 	%rd10, %r9, 4;
	add.s64 	%rd11, %rd7, %rd10;
	ld.global.u32 	%r10, [%rd11];
	add.s32 	%r11, %r10, %r8;
	shl.b32 	%r12, %r1, 2;
	mov.u32 	%r13, shareData;
	add.s32 	%r4, %r13, %r12;
	st.shared.u32 	[%r4], %r11;
	bar.sync 	0;
	setp.lt.u32 	%p1, %r3, 2;
	@%p1 bra 	$L__BB3_5;
	shr.u32 	%r14, %r3, 1;
	cvt.u64.u32 	%rd15, %r14;
	cvt.u64.u32 	%rd2, %r1;
$L__BB3_2:
	setp.le.u64 	%p2, %rd15, %rd2;
	@%p2 bra 	$L__BB3_4;
	cvt.u32.u64 	%r15, %rd15;
	shl.b32 	%r16, %r15, 2;
	add.s32 	%r17, %r4, %r16;
	ld.shared.u32 	%r18, [%r17];
	ld.shared.u32 	%r19, [%r4];
	add.s32 	%r20, %r19, %r18;
	st.shared.u32 	[%r4], %r20;
$L__BB3_4:
	bar.sync 	0;
	shr.u64 	%rd4, %rd15, 1;
	setp.gt.u64 	%p3, %rd15, 1;
	mov.u64 	%rd15, %rd4;
	@%p3 bra 	$L__BB3_2;
$L__BB3_5:
	setp.ne.s32 	%p4, %r1, 0;
	@%p4 bra 	$L__BB3_7;
	ld.shared.u32 	%r21, [shareData];
	cvta.to.global.u64 	%rd12, %rd5;
	mul.wide.u32 	%rd13, %r2, 4;
	add.s64 	%rd14, %rd12, %rd13;
	st.global.u32 	[%rd14], %r21;
$L__BB3_7:
	ret;

}
	// .globl	_Z7reduce4PiS_m
.visible .entry _Z7reduce4PiS_m(
	.param .u64 .ptr .align 1 _Z7reduce4PiS_m_param_0,
	.param .u64 .ptr .align 1 _Z7reduce4PiS_m_param_1,
	.param .u64 _Z7reduce4PiS_m_param_2
)
{
	.reg .pred 	%p<6>;
	.reg .b32 	%r<40>;
	.reg .b64 	%rd<16>;

	ld.param.u64 	%rd6, [_Z7reduce4PiS_m_param_0];
	ld.param.u64 	%rd5, [_Z7reduce4PiS_m_param_1];
	cvta.to.global.u64 	%rd7, %rd6;
	mov.u32 	%r1, %tid.x;
	mov.u32 	%r2, %ctaid.x;
	mov.u32 	%r3, %ntid.x;
	mul.lo.s32 	%r5, %r3, %r2;
	shl.b32 	%r6, %r5, 1;
	add.s32 	%r7, %r6, %r1;
	mul.wide.u32 	%rd8, %r7, 4;
	add.s64 	%rd9, %rd7, %rd8;
	ld.global.u32 	%r8, [%rd9];
	add.s32 	%r9, %r7, %r3;
	mul.wide.u32 	%rd10, %r9, 4;
	add.s64 	%rd11, %rd7, %rd10;
	ld.global.u32 	%r10, [%rd11];
	add.s32 	%r11, %r10, %r8;
	shl.b32 	%r12, %r1, 2;
	mov.u32 	%r13, shareData;
	add.s32 	%r4, %r13, %r12;
	st.shared.u32 	[%r4], %r11;
	bar.sync 	0;
	setp.lt.u32 	%p1, %r3, 66;
	@%p1 bra 	$L__BB4_5;
	shr.u32 	%r14, %r3, 1;
	cvt.u64.u32 	%rd15, %r14;
	cvt.u64.u32 	%rd2, %r1;
$L__BB4_2:
	setp.le.u64 	%p2, %rd15, %rd2;
	@%p2 bra 	$L__BB4_4;
	cvt.u32.u64 	%r15, %rd15;
	shl.b32 	%r16, %r15, 2;
	add.s32 	%r17, %r4, %r16;
	ld.shared.u32 	%r18, [%r17];
	ld.shared.u32 	%r19, [%r4];
	add.s32 	%r20, %r19, %r18;
	st.shared.u32 	[%r4], %r20;
$L__BB4_4:
	bar.sync 	0;
	shr.u64 	%rd4, %rd15, 1;
	setp.gt.u64 	%p3, %rd15, 65;
	mov.u64 	%rd15, %rd4;
	@%p3 bra 	$L__BB4_2;
$L__BB4_5:
	setp.gt.u32 	%p4, %r1, 31;
	@%p4 bra 	$L__BB4_8;
	ld.volatile.shared.u32 	%r21, [%r4+128];
	ld.volatile.shared.u32 	%r22, [%r4];
	add.s32 	%r23, %r22, %r21;
	st.volatile.shared.u32 	[%r4], %r23;
	ld.volatile.shared.u32 	%r24, [%r4+64];
	ld.volatile.shared.u32 	%r25, [%r4];
	add.s32 	%r26, %r25, %r24;
	st.volatile.shared.u32 	[%r4], %r26;
	ld.volatile.shared.u32 	%r27, [%r4+32];
	ld.volatile.shared.u32 	%r28, [%r4];
	add.s32 	%r29, %r28, %r27;
	st.volatile.shared.u32 	[%r4], %r29;
	ld.volatile.shared.u32 	%r30, [%r4+16];
	ld.volatile.shared.u32 	%r31, [%r4];
	add.s32 	%r32, %r31, %r30;
	st.volatile.shared.u32 	[%r4], %r32;
	ld.volatile.shared.u32 	%r33, [%r4+8];
	ld.volatile.shared.u32 	%r34, [%r4];
	add.s32 	%r35, %r34, %r33;
	st.volatile.shared.u32 	[%r4], %r35;
	ld.volatile.shared.u32 	%r36, [%r4+4];
	ld.volatile.shared.u32 	%r37, [%r4];
	add.s32 	%r38, %r37, %r36;
	st.volatile.shared.u32 	[%r4], %r38;
	setp.ne.s32 	%p5, %r1, 0;
	@%p5 bra 	$L__BB4_8;
	ld.shared.u32 	%r39, [shareData];
	cvta.to.global.u64 	%rd12, %rd5;
	mul.wide.u32 	%rd13, %r2, 4;
	add.s64 	%rd14, %rd12, %rd13;
	st.global.u32 	[%rd14], %r39;
$L__BB4_8:
	ret;

}
	// .globl	_Z10reduceGmemPiS_j
.visible .entry _Z10reduceGmemPiS_j(
	.param .u64 .ptr .align 1 _Z10reduceGmemPiS_j_param_0,
	.param .u64 .ptr .align 1 _Z10reduceGmemPiS_j_param_1,
	.param .u32 _Z10reduceGmemPiS_j_param_2
)
{
	.reg .pred 	%p<16>;
	.reg .b32 	%r<42>;
	.reg .b64 	%rd<11>;

	ld.param.u64 	%rd4, [_Z10reduceGmemPiS_j_param_0];
	ld.param.u64 	%rd3, [_Z10reduceGmemPiS_j_param_1];
	ld.param.u32 	%r4, [_Z10reduceGmemPiS_j_param_2];
	cvta.to.global.u64 	%rd5, %rd4;
	mov.u32 	%r1, %tid.x;
	mov.u32 	%r2, %ntid.x;
	mov.u32 	%r3, %ctaid.x;
	mul.lo.s32 	%r5, %r2, %r3;
	mul.wide.u32 	%rd6, %r5, 4;
	add.s64 	%rd1, %rd5, %rd6;
	add.s32 	%r6, %r5, %r1;
	setp.lt.u32 	%p1, %r6, %r4;
	@%p1 bra 	$L__BB5_12;
	setp.lt.u32 	%p2, %r2, 1024;
	setp.gt.u32 	%p3, %r1, 511;
	mul.wide.u32 	%rd7, %r1, 4;
	add.s64 	%rd2, %rd1, %rd7;
	or.pred  	%p4, %p2, %p3;
	@%p4 bra 	$L__BB5_3;
	ld.global.u32 	%r8, [%rd2];
	ld.global.u32 	%r9, [%rd2+2048];
	add.s32 	%r10, %r9, %r8;
	st.global.u32 	[%rd2], %r10;
$L__BB5_3:
	bar.sync 	0;
	setp.lt.u32 	%p5, %r2, 512;
	setp.gt.u32 	%p6, %r1, 255;
	or.pred  	%p7, %p5, %p6;
	@%p7 bra 	$L__BB5_5;
	ld.global.u32 	%r12, [%rd2];
	ld.global.u32 	%r13, [%rd2+1024];
	add.s32 	%r14, %r13, %r12;
	st.global.u32 	[%rd2], %r14;
$L__BB5_5:
	bar.sync 	0;
	setp.lt.u32 	%p8, %r2, 256;
	setp.gt.u32 	%p9, %r1, 127;
	or.pred  	%p10, %p8, %p9;
	@%p10 bra 	$L__BB5_7;
	ld.global.u32 	%r16, [%rd2];
	ld.global.u32 	%r17, [%rd2+512];
	add.s32 	%r18, %r17, %r16;
	st.global.u32 	[%rd2], %r18;
$L__BB5_7:
	setp.lt.u32 	%p11, %r2, 128;
	setp.gt.u32 	%p12, %r1, 63;
	or.pred  	%p13, %p11, %p12;
	@%p13 bra 	$L__BB5_9;
	ld.global.u32 	%r20, [%rd2];
	ld.global.u32 	%r21, [%rd2+256];
	add.s32 	%r22, %r21, %r20;
	st.global.u32 	[%rd2], %r22;
$L__BB5_9:
	setp.gt.u32 	%p14, %r1, 31;
	@%p14 bra 	$L__BB5_12;
	ld.volatile.global.u32 	%r23, [%rd2];
	ld.volatile.global.u32 	%r24, [%rd2+128];
	add.s32 	%r25, %r24, %r23;
	st.volatile.global.u32 	[%rd2], %r25;
	ld.volatile.global.u32 	%r26, [%rd2];
	ld.volatile.global.u32 	%r27, [%rd2+64];
	add.s32 	%r28, %r27, %r26;
	st.volatile.global.u32 	[%rd2], %r28;
	ld.volatile.global.u32 	%r29, [%rd2];
	ld.volatile.global.u32 	%r30, [%rd2+32];
	add.s32 	%r31, %r30, %r29;
	st.volatile.global.u32 	[%rd2], %r31;
	ld.volatile.global.u32 	%r32, [%rd2];
	ld.volatile.global.u32 	%r33, [%rd2+16];
	add.s32 	%r34, %r33, %r32;
	st.volatile.global.u32 	[%rd2], %r34;
	ld.volatile.global.u32 	%r35, [%rd2];
	ld.volatile.global.u32 	%r36, [%rd2+8];
	add.s32 	%r37, %r36, %r35;
	st.volatile.global.u32 	[%rd2], %r37;
	ld.volatile.global.u32 	%r38, [%rd2];
	ld.volatile.global.u32 	%r39, [%rd2+4];
	add.s32 	%r40, %r39, %r38;
	st.volatile.global.u32 	[%rd2], %r40;
	setp.ne.s32 	%p15, %r1, 0;
	@%p15 bra 	$L__BB5_12;
	ld.global.u32 	%r41, [%rd1];
	cvta.to.global.u64 	%rd8, %rd3;
	mul.wide.u32 	%rd9, %r3, 4;
	add.s64 	%rd10, %rd8, %rd9;
	st.global.u32 	[%rd10], %r41;
$L__BB5_12:
	ret;

}
	// .globl	_Z10reduceSmemPiS_j
.visible .entry _Z10reduceSmemPiS_j(
	.param .u64 .ptr .align 1 _Z10reduceSmemPiS_j_param_0,
	.param .u64 .ptr .align 1 _Z10reduceSmemPiS_j_param_1,
	.param .u32 _Z10reduceSmemPiS_j_param_2
)
{
	.reg .pred 	%p<16>;
	.reg .b32 	%r<46>;
	.reg .b64 	%rd<12>;

	ld.param.u64 	%rd2, [_Z10reduceSmemPiS_j_param_0];
	ld.param.u64 	%rd1, [_Z10reduceSmemPiS_j_param_1];
	ld.param.u32 	%r5, [_Z10reduceSmemPiS_j_param_2];
	cvta.to.global.u64 	%rd3, %rd2;
	mov.u32 	%r1, %tid.x;
	mov.u32 	%r2, %ntid.x;
	mov.u32 	%r3, %ctaid.x;
	mul.lo.s32 	%r6, %r2, %r3;
	cvt.u64.u32 	%rd4, %r6;
	add.s32 	%r7, %r6, %r1;
	cvt.u64.u32 	%rd5, %r1;
	add.s64 	%rd6, %rd4, %rd5;
	shl.b64 	%rd7, %rd6, 2;
	add.s64 	%rd8, %rd3, %rd7;
	ld.global.u32 	%r8, [%rd8];
	shl.b32 	%r9, %r1, 2;
	mov.u32 	%r10, share;
	add.s32 	%r4, %r10, %r9;
	st.shared.u32 	[%r4], %r8;
	bar.sync 	0;
	setp.lt.u32 	%p1, %r7, %r5;
	@%p1 bra 	$L__BB6_12;
	setp.lt.u32 	%p2, %r2, 1024;
	setp.gt.u32 	%p3, %r1, 511;
	or.pred  	%p4, %p2, %p3;
	@%p4 bra 	$L__BB6_3;
	ld.shared.u32 	%r12, [%r4];
	ld.shared.u32 	%r13, [%r4+2048];
	add.s32 	%r14, %r13, %r12;
	st.shared.u32 	[%r4], %r14;
$L__BB6_3:
	bar.sync 	0;
	setp.lt.u32 	%p5, %r2, 512;
	setp.gt.u32 	%p6, %r1, 255;
	or.pred  	%p7, %p5, %p6;
	@%p7 bra 	$L__BB6_5;
	ld.shared.u32 	%r16, [%r4];
	ld.shared.u32 	%r17, [%r4+1024];
	add.s32 	%r18, %r17, %r16;
	st.shared.u32 	[%r4], %r18;
$L__BB6_5:
	bar.sync 	0;
	setp.lt.u32 	%p8, %r2, 256;
	setp.gt.u32 	%p9, %r1, 127;
	or.pred  	%p10, %p8, %p9;
	@%p10 bra 	$L__BB6_7;
	ld.shared.u32 	%r20, [%r4];
	ld.shared.u32 	%r21, [%r4+512];
	add.s32 	%r22, %r21, %r20;
	st.shared.u32 	[%r4], %r22;
$L__BB6_7:
	setp.lt.u32 	%p11, %r2, 128;
	setp.gt.u32 	%p12, %r1, 63;
	or.pred  	%p13, %p11, %p12;
	@%p13 bra 	$L__BB6_9;
	ld.shared.u32 	%r24, [%r4];
	ld.shared.u32 	%r25, [%r4+256];
	add.s32 	%r26, %r25, %r24;
	st.shared.u32 	[%r4], %r26;
$L__BB6_9:
	setp.gt.u32 	%p14, %r1, 31;
	@%p14 bra 	$L__BB6_12;
	ld.volatile.shared.u32 	%r27, [%r4];
	ld.volatile.shared.u32 	%r28, [%r4+128];
	add.s32 	%r29, %r28, %r27;
	st.volatile.shared.u32 	[%r4], %r29;
	ld.volatile.shared.u32 	%r30, [%r4];
	ld.volatile.shared.u32 	%r31, [%r4+64];
	add.s32 	%r32, %r31, %r30;
	st.volatile.shared.u32 	[%r4], %r32;
	ld.volatile.shared.u32 	%r33, [%r4];
	ld.volatile.shared.u32 	%r34, [%r4+32];
	add.s32 	%r35, %r34, %r33;
	st.volatile.shared.u32 	[%r4], %r35;
	ld.volatile.shared.u32 	%r36, [%r4];
	ld.volatile.shared.u32 	%r37, [%r4+16];
	add.s32 	%r38, %r37, %r36;
	st.volatile.shared.u32 	[%r4], %r38;
	ld.volatile.shared.u32 	%r39, [%r4];
	ld.volatile.shared.u32 	%r40, [%r4+8];
	add.s32 	%r41, %r40, %r39;
	st.volatile.shared.u32 	[%r4], %r41;
	ld.volatile.shared.u32 	%r42, [%r4];
	ld.volatile.shared.u32 	%r43, [%r4+4];
	add.s32 	%r44, %r43, %r42;
	st.volatile.shared.u32 	[%r4], %r44;
	setp.ne.s32 	%p15, %r1, 0;
	@%p15 bra 	$L__BB6_12;
	ld.shared.u32 	%r45, [share];
	cvta.to.global.u64 	%rd9, %rd1;
	mul.wide.u32 	%rd10, %r3, 4;
	add.s64 	%rd11, %rd9, %rd10;
	st.global.u32 	[%rd11], %r45;
$L__BB6_12:
	ret;

}
	// .globl	_Z16reduceSmemUnrollPiS_j
.visible .entry _Z16reduceSmemUnrollPiS_j(
	.param .u64 .ptr .align 1 _Z16reduceSmemUnrollPiS_j_param_0,
	.param .u64 .ptr .align 1 _Z16reduceSmemUnrollPiS_j_param_1,
	.param .u32 _Z16reduceSmemUnrollPiS_j_param_2
)
{
	.reg .pred 	%p<16>;
	.reg .b32 	%r<60>;
	.reg .b64 	%rd<15>;

	ld.param.u64 	%rd1, [_Z16reduceSmemUnrollPiS_j_param_0];
	ld.param.u64 	%rd2, [_Z16reduceSmemUnrollPiS_j_param_1];
	ld.param.u32 	%r10, [_Z16reduceSmemUnrollPiS_j_param_2];
	mov.u32 	%r1, %tid.x;
	mov.u32 	%r2, %ntid.x;
	mov.u32 	%r3, %ctaid.x;
	mul.lo.s32 	%r11, %r3, %r2;
	shl.b32 	%r12, %r11, 2;
	add.s32 	%r4, %r12, %r1;
	mad.lo.s32 	%r5, %r2, 3, %r4;
	setp.gt.u32 	%p1, %r5, %r10;
	mov.b32 	%r59, 0;
	@%p1 bra 	$L__BB7_2;
	cvta.to.global.u64 	%rd3, %rd1;
	mul.wide.u32 	%rd4, %r4, 4;
	add.s64 	%rd5, %rd3, %rd4;
	ld.global.u32 	%r13, [%rd5];
	shl.b32 	%r14, %r2, 1;
	sub.s32 	%r15, %r5, %r14;
	mul.wide.u32 	%rd6, %r15, 4;
	add.s64 	%rd7, %rd3, %rd6;
	ld.global.u32 	%r16, [%rd7];
	add.s32 	%r17, %r15, %r2;
	mul.wide.u32 	%rd8, %r17, 4;
	add.s64 	%rd9, %rd3, %rd8;
	ld.global.u32 	%r18, [%rd9];
	mul.wide.u32 	%rd10, %r5, 4;
	add.s64 	%rd11, %rd3, %rd10;
	ld.global.u32 	%r19, [%rd11];
	add.s32 	%r20, %r16, %r13;
	add.s32 	%r21, %r20, %r18;
	add.s32 	%r59, %r21, %r19;
$L__BB7_2:
	shl.b32 	%r23, %r1, 2;
	mov.u32 	%r24, share;
	add.s32 	%r8, %r24, %r23;
	st.shared.u32 	[%r8], %r59;
	bar.sync 	0;
	setp.lt.u32 	%p2, %r2, 1024;
	setp.gt.u32 	%p3, %r1, 511;
	or.pred  	%p4, %p2, %p3;
	@%p4 bra 	$L__BB7_4;
	ld.shared.u32 	%r25, [%r8];
	ld.shared.u32 	%r26, [%r8+2048];
	add.s32 	%r27, %r26, %r25;
	st.shared.u32 	[%r8], %r27;
$L__BB7_4:
	bar.sync 	0;
	setp.lt.u32 	%p5, %r2, 512;
	setp.gt.u32 	%p6, %r1, 255;
	or.pred  	%p7, %p5, %p6;
	@%p7 bra 	$L__BB7_6;
	ld.shared.u32 	%r29, [%r8];
	ld.shared.u32 	%r30, [%r8+1024];
	add.s32 	%r31, %r30, %r29;
	st.shared.u32 	[%r8], %r31;
$L__BB7_6:
	bar.sync 	0;
	setp.lt.u32 	%p8, %r2, 256;
	setp.gt.u32 	%p9, %r1, 127;
	or.pred  	%p10, %p8, %p9;
	@%p10 bra 	$L__BB7_8;
	ld.shared.u32 	%r33, [%r8];
	ld.shared.u32 	%r34, [%r8+512];
	add.s32 	%r35, %r34, %r33;
	st.shared.u32 	[%r8], %r35;
$L__BB7_8:
	setp.lt.u32 	%p11, %r2, 128;
	setp.gt.u32 	%p12, %r1, 63;
	or.pred  	%p13, %p11, %p12;
	@%p13 bra 	$L__BB7_10;
	ld.shared.u32 	%r37, [%r8];
	ld.shared.u32 	%r38, [%r8+256];
	add.s32 	%r39, %r38, %r37;
	st.shared.u32 	[%r8], %r39;
$L__BB7_10:
	setp.gt.u32 	%p14, %r1, 31;
	@%p14 bra 	$L__BB7_13;
	ld.volatile.shared.u32 	%r40, [%r8];
	ld.volatile.shared.u32 	%r41, [%r8+128];
	add.s32 	%r42, %r41, %r40;
	st.volatile.shared.u32 	[%r8], %r42;
	ld.volatile.shared.u32 	%r43, [%r8];
	ld.volatile.shared.u32 	%r44, [%r8+64];
	add.s32 	%r45, %r44, %r43;
	st.volatile.shared.u32 	[%r8], %r45;
	ld.volatile.shared.u32 	%r46, [%r8];
	ld.volatile.shared.u32 	%r47, [%r8+32];
	add.s32 	%r48, %r47, %r46;
	st.volatile.shared.u32 	[%r8], %r48;
	ld.volatile.shared.u32 	%r49, [%r8];
	ld.volatile.shared.u32 	%r50, [%r8+16];
	add.s32 	%r51, %r50, %r49;
	st.volatile.shared.u32 	[%r8], %r51;
	ld.volatile.shared.u32 	%r52, [%r8];
	ld.volatile.shared.u32 	%r53, [%r8+8];
	add.s32 	%r54, %r53, %r52;
	st.volatile.shared.u32 	[%r8], %r54;
	ld.volatile.shared.u32 	%r55, [%r8];
	ld.volatile.shared.u32 	%r56, [%r8+4];
	add.s32 	%r57, %r56, %r55;
	st.volatile.shared.u32 	[%r8], %r57;
	setp.ne.s32 	%p15, %r1, 0;
	@%p15 bra 	$L__BB7_13;
	ld.shared.u32 	%r58, [share];
	cvta.to.global.u64 	%rd12, %rd2;
	mul.wide.u32 	%rd13, %r3, 4;
	add.s64 	%rd14, %rd12, %rd13;
	st.global.u32 	[%rd14], %r58;
$L__BB7_13:
	ret;

}


// ===== COMPILED SASS (sm_100) =====

	.target	sm_100

	.elftype	@"ET_EXEC"


//--------------------- .note.nv.tkinfo           --------------------------
	.section	.note.nv.tkinfo,"",@"SHT_NOTE"
	.sectionflags	@"SHF_NOTE_NV_TKINFO"
	.tkinfo
        /*0018*/ 	.word	0x00000002
        /*0030*/ 	.string	""
        /*0030*/ 	.string	"ptxas"
        /*0030*/ 	.string	"Cuda compilation tools, release 13.0, V13.0.88"
        /*0030*/ 	.string	"Build cuda_13.0.r13.0/compiler.36424714_0"
        /*0030*/ 	.string	"-arch sm_100 -m 64 "



//--------------------- .note.nv.cuinfo           --------------------------
	.section	.note.nv.cuinfo,"",@"SHT_NOTE"
	.sectionflags	@"SHF_NOTE_NV_CUINFO"
        /*0018*/ 	.short	0x0002
        /*001a*/ 	.short	0x0064
        /*001c*/ 	.short	0x0082
	.zero		2


//--------------------- .nv.info                  --------------------------
	.section	.nv.info,"",@"SHT_CUDA_INFO"
	.align	4


	//----- nvinfo : EIATTR_REGCOUNT
	.align		4
        /*0000*/ 	.byte	0x04, 0x2f
        /*0002*/ 	.short	(.L_1 - .L_0)
	.align		4
.L_0:
        /*0004*/ 	.word	index@(_Z7reduce0PiS_m)
        /*0008*/ 	.word	0x0000000b


	//----- nvinfo : EIATTR_FRAME_SIZE
	.align		4
.L_1:
        /*000c*/ 	.byte	0x04, 0x11
        /*000e*/ 	.short	(.L_3 - .L_2)
	.align		4
.L_2:
        /*0010*/ 	.word	index@(_Z7reduce0PiS_m)
        /*0014*/ 	.word	0x00000000


	//----- nvinfo : EIATTR_REGCOUNT
	.align		4
.L_3:
        /*0018*/ 	.byte	0x04, 0x2f
        /*001a*/ 	.short	(.L_5 - .L_4)
	.align		4
.L_4:
        /*001c*/ 	.word	index@(_Z7reduce1PiS_m)
        /*0020*/ 	.word	0x0000000a


	//----- nvinfo : EIATTR_FRAME_SIZE
	.align		4
.L_5:
        /*0024*/ 	.byte	0x04, 0x11
        /*0026*/ 	.short	(.L_7 - .L_6)
	.align		4
.L_6:
        /*0028*/ 	.word	index@(_Z7reduce1PiS_m)
        /*002c*/ 	.word	0x00000000


	//----- nvinfo : EIATTR_REGCOUNT
	.align		4
.L_7:
        /*0030*/ 	.byte	0x04, 0x2f
        /*0032*/ 	.short	(.L_9 - .L_8)
	.align		4
.L_8:
        /*0034*/ 	.word	index@(_Z7reduce2PiS_m)
        /*0038*/ 	.word	0x0000000c


	//----- nvinfo : EIATTR_FRAME_SIZE
	.align		4
.L_9:
        /*003c*/ 	.byte	0x04, 0x11
        /*003e*/ 	.short	(.L_11 - .L_10)
	.align		4
.L_10:
        /*0040*/ 	.word	index@(_Z7reduce2PiS_m)
        /*0044*/ 	.word	0x00000000


	//----- nvinfo : EIATTR_REGCOUNT
	.align		4
.L_11:
        /*0048*/ 	.byte	0x04, 0x2f
        /*004a*/ 	.short	(.L_13 - .L_12)
	.align		4
.L_12:
        /*004c*/ 	.word	index@(_Z7reduce3PiS_m)
        /*0050*/ 	.word	0x0000000e


	//----- nvinfo : EIATTR_FRAME_SIZE
	.align		4
.L_13:
        /*0054*/ 	.byte	0x04, 0x11
        /*0056*/ 	.short	(.L_15 - .L_14)
	.align		4
.L_14:
        /*0058*/ 	.word	index@(_Z7reduce3PiS_m)
        /*005c*/ 	.word	0x00000000


	//----- nvinfo : EIATTR_REGCOUNT
	.align		4
.L_15:
        /*0060*/ 	.byte	0x04, 0x2f
        /*0062*/ 	.short	(.L_17 - .L_16)
	.align		4
.L_16:
        /*0064*/ 	.word	index@(_Z7reduce4PiS_m)
        /*0068*/ 	.word	0x0000000d


	//----- nvinfo : EIATTR_FRAME_SIZE
	.align		4
.L_17:
        /*006c*/ 	.byte	0x04, 0x11
        /*006e*/ 	.short	(.L_19 - .L_18)
	.align		4
.L_18:
        /*0070*/ 	.word	index@(_Z7reduce4PiS_m)
        /*0074*/ 	.word	0x00000000


	//----- nvinfo : EIATTR_REGCOUNT
	.align		4
.L_19:
        /*0078*/ 	.byte	0x04, 0x2f
        /*007a*/ 	.short	(.L_21 - .L_20)
	.align		4
.L_20:
        /*007c*/ 	.word	index@(_Z10reduceGmemPiS_j)
        /*0080*/ 	.word	0x00000012


	//----- nvinfo : EIATTR_FRAME_SIZE
	.align		4
.L_21:
        /*0084*/ 	.byte	0x04, 0x11
        /*0086*/ 	.short	(.L_23 - .L_22)
	.align		4
.L_22:
        /*0088*/ 	.word	index@(_Z10reduceGmemPiS_j)
        /*008c*/ 	.word	0x00000000


	//----- nvinfo : EIATTR_REGCOUNT
	.align		4
.L_23:
        /*0090*/ 	.byte	0x04, 0x2f
        /*0092*/ 	.short	(.L_25 - .L_24)
	.align		4
.L_24:
        /*0094*/ 	.word	index@(_Z10reduceSmemPiS_j)
        /*0098*/ 	.word	0x0000000d


	//----- nvinfo : EIATTR_FRAME_SIZE
	.align		4
.L_25:
        /*009c*/ 	.byte	0x04, 0x11
        /*009e*/ 	.short	(.L_27 - .L_26)
	.align		4
.L_26:
        /*00a0*/ 	.word	index@(_Z10reduceSmemPiS_j)
        /*00a4*/ 	.word	0x00000000


	//----- nvinfo : EIATTR_REGCOUNT
	.align		4
.L_27:
        /*00a8*/ 	.byte	0x04, 0x2f
        /*00aa*/ 	.short	(.L_29 - .L_28)
	.align		4
.L_28:
        /*00ac*/ 	.word	index@(_Z16reduceSmemUnrollPiS_j)
        /*00b0*/ 	.word	0x00000012


	//----- nvinfo : EIATTR_FRAME_SIZE
	.align		4
.L_29:
        /*00b4*/ 	.byte	0x04, 0x11
        /*00b6*/ 	.short	(.L_31 - .L_30)
	.align		4
.L_30:
        /*00b8*/ 	.word	index@(_Z16reduceSmemUnrollPiS_j)
        /*00bc*/ 	.word	0x00000000


	//----- nvinfo : EIATTR_MIN_STACK_SIZE
	.align		4
.L_31:
        /*00c0*/ 	.byte	0x04, 0x12
        /*00c2*/ 	.short	(.L_33 - .L_32)
	.align		4
.L_32:
        /*00c4*/ 	.word	index@(_Z16reduceSmemUnrollPiS_j)
        /*00c8*/ 	.word	0x00000000


	//----- nvinfo : EIATTR_MIN_STACK_SIZE
	.align		4
.L_33:
        /*00cc*/ 	.byte	0x04, 0x12
        /*00ce*/ 	.short	(.L_35 - .L_34)
	.align		4
.L_34:
        /*00d0*/ 	.word	index@(_Z10reduceSmemPiS_j)
        /*00d4*/ 	.word	0x00000000


	//----- nvinfo : EIATTR_MIN_STACK_SIZE
	.align		4
.L_35:
        /*00d8*/ 	.byte	0x04, 0x12
        /*00da*/ 	.short	(.L_37 - .L_36)
	.align		4
.L_36:
        /*00dc*/ 	.word	index@(_Z10reduceGmemPiS_j)
        /*00e0*/ 	.word	0x00000000


	//----- nvinfo : EIATTR_MIN_STACK_SIZE
	.align		4
.L_37:
        /*00e4*/ 	.byte	0x04, 0x12
        /*00e6*/ 	.short	(.L_39 - .L_38)
	.align		4
.L_38:
        /*00e8*/ 	.word	index@(_Z7reduce4PiS_m)
        /*00ec*/ 	.word	0x00000000


	//----- nvinfo : EIATTR_MIN_STACK_SIZE
	.align		4
.L_39:
        /*00f0*/ 	.byte	0x04, 0x12
        /*00f2*/ 	.short	(.L_41 - .L_40)
	.align		4
.L_40:
        /*00f4*/ 	.word	index@(_Z7reduce3PiS_m)
        /*00f8*/ 	.word	0x00000000


	//----- nvinfo : EIATTR_MIN_STACK_SIZE
	.align		4
.L_41:
        /*00fc*/ 	.byte	0x04, 0x12
        /*00fe*/ 	.short	(.L_43 - .L_42)
	.align		4
.L_42:
        /*0100*/ 	.word	index@(_Z7reduce2PiS_m)
        /*0104*/ 	.word	0x00000000


	//----- nvinfo : EIATTR_MIN_STACK_SIZE
	.align		4
.L_43:
        /*0108*/ 	.byte	0x04, 0x12
        /*010a*/ 	.short	(.L_45 - .L_44)
	.align		4
.L_44:
        /*010c*/ 	.word	index@(_Z7reduce1PiS_m)
        /*0110*/ 	.word	0x00000000


	//----- nvinfo : EIATTR_MIN_STACK_SIZE
	.align		4
.L_45:
        /*0114*/ 	.byte	0x04, 0x12
        /*0116*/ 	.short	(.L_47 - .L_46)
	.align		4
.L_46:
        /*0118*/ 	.word	index@(_Z7reduce0PiS_m)
        /*011c*/ 	.word	0x00000000
.L_47:


//--------------------- .nv.compat                --------------------------
	.section	.nv.compat,"",@"SHT_CUDA_COMPAT_INFO"
	.align	4
        /*0000*/ 	.byte	0x02, 0x09, 0x00, 0x00, 0x02, 0x02, 0x01, 0x00, 0x02, 0x05, 0x05, 0x00, 0x03, 0x07, 0x01, 0x01
        /*0010*/ 	.byte	0x02, 0x03, 0x00, 0x00, 0x02, 0x06, 0x01, 0x00, 0x04, 0x0b, 0x08, 0x00, 0x09, 0x00, 0x00, 0x00
        /*0020*/ 	.byte	0x00, 0x00, 0x00, 0x00


//--------------------- .nv.info._Z16reduceSmemUnrollPiS_j --------------------------
	.section	.nv.info._Z16reduceSmemUnrollPiS_j,"",@"SHT_CUDA_INFO"
	.sectionflags	@""
	.align	4


	//----- nvinfo : EIATTR_CUDA_API_VERSION
	.align		4
        /*0000*/ 	.byte	0x04, 0x37
        /*0002*/ 	.short	(.L_49 - .L_48)
.L_48:
        /*0004*/ 	.word	0x00000082


	//----- nvinfo : EIATTR_KPARAM_INFO
	.align		4
.L_49:
        /*0008*/ 	.byte	0x04, 0x17
        /*000a*/ 	.short	(.L_51 - .L_50)
.L_50:
        /*000c*/ 	.word	0x00000000
        /*0010*/ 	.short	0x0002
        /*0012*/ 	.short	0x0010
        /*0014*/ 	.byte	0x00, 0xf0, 0x11, 0x00


	//----- nvinfo : EIATTR_KPARAM_INFO
	.align		4
.L_51:
        /*0018*/ 	.byte	0x04, 0x17
        /*001a*/ 	.short	(.L_53 - .L_52)
.L_52:
        /*001c*/ 	.word	0x00000000
        /*0020*/ 	.short	0x0001
        /*0022*/ 	.short	0x0008
        /*0024*/ 	.byte	0x00, 0xf5, 0x21, 0x00


	//----- nvinfo : EIATTR_KPARAM_INFO
	.align		4
.L_53:
        /*0028*/ 	.byte	0x04, 0x17
        /*002a*/ 	.short	(.L_55 - .L_54)
.L_54:
        /*002c*/ 	.word	0x00000000
        /*0030*/ 	.short	0x0000
        /*0032*/ 	.short	0x0000
        /*0034*/ 	.byte	0x00, 0xf5, 0x21, 0x00


	//----- nvinfo : EIATTR_SPARSE_MMA_MASK
	.align		4
.L_55:
        /*0038*/ 	.byte	0x03, 0x50
        /*003a*/ 	.short	0x0000


	//----- nvinfo : EIATTR_MAXREG_COUNT
	.align		4
        /*003c*/ 	.byte	0x03, 0x1b
        /*003e*/ 	.short	0x00ff


	//----- nvinfo : EIATTR_NUM_BARRIERS
	.align		4
        /*0040*/ 	.byte	0x02, 0x4c
        /*0042*/ 	.byte	0x01
	.zero		1


	//----- nvinfo : EIATTR_MERCURY_ISA_VERSION
	.align		4
        /*0044*/ 	.byte	0x03, 0x5f
        /*0046*/ 	.short	0x0101


	//----- nvinfo : EIATTR_VRC_CTA_INIT_COUNT
	.align		4
        /*0048*/ 	.byte	0x02, 0x4a
	.zero		1
	.zero		1


	//----- nvinfo : EIATTR_EXIT_INSTR_OFFSETS
	.align		4
        /*004c*/ 	.byte	0x04, 0x1c
        /*004e*/ 	.short	(.L_57 - .L_56)


	//   ....[0]....
.L_56:
        /*0050*/ 	.word	0x00000390


	//   ....[1]....
        /*0054*/ 	.word	0x00000530


	//   ....[2]....
        /*0058*/ 	.word	0x00000580


	//----- nvinfo : EIATTR_CBANK_PARAM_SIZE
	.align		4
.L_57:
        /*005c*/ 	.byte	0x03, 0x19
        /*005e*/ 	.short	0x0014


	//----- nvinfo : EIATTR_PARAM_CBANK
	.align		4
        /*0060*/ 	.byte	0x04, 0x0a
        /*0062*/ 	.short	(.L_59 - .L_58)
	.align		4
.L_58:
        /*0064*/ 	.word	index@(.nv.constant0._Z16reduceSmemUnrollPiS_j)
        /*0068*/ 	.short	0x0380
        /*006a*/ 	.short	0x0014


	//----- nvinfo : EIATTR_SW_WAR
	.align		4
.L_59:
        /*006c*/ 	.byte	0x04, 0x36
        /*006e*/ 	.short	(.L_61 - .L_60)
.L_60:
        /*0070*/ 	.word	0x00000008
.L_61:


//--------------------- .nv.info._Z10reduceSmemPiS_j --------------------------
	.section	.nv.info._Z10reduceSmemPiS_j,"",@"SHT_CUDA_INFO"
	.sectionflags	@""
	.align	4


	//----- nvinfo : EIATTR_CUDA_API_VERSION
	.align		4
        /*0000*/ 	.byte	0x04, 0x37
        /*0002*/ 	.short	(.L_63 - .L_62)
.L_62:
        /*0004*/ 	.word	0x00000082


	//----- nvinfo : EIATTR_KPARAM_INFO
	.align		4
.L_63:
        /*0008*/ 	.byte	0x04, 0x17
        /*000a*/ 	.short	(.L_65 - .L_64)
.L_64:
        /*000c*/ 	.word	0x00000000
        /*0010*/ 	.short	0x0002
        /*0012*/ 	.short	0x0010
        /*0014*/ 	.byte	0x00, 0xf0, 0x11, 0x00


	//----- nvinfo : EIATTR_KPARAM_INFO
	.align		4
.L_65:
        /*0018*/ 	.byte	0x04, 0x17
        /*001a*/ 	.short	(.L_67 - .L_66)
.L_66:
        /*001c*/ 	.word	0x00000000
        /*0020*/ 	.short	0x0001
        /*0022*/ 	.short	0x0008
        /*0024*/ 	.byte	0x00, 0xf5, 0x21, 0x00


	//----- nvinfo : EIATTR_KPARAM_INFO
	.align		4
.L_67:
        /*0028*/ 	.byte	0x04, 0x17
        /*002a*/ 	.short	(.L_69 - .L_68)
.L_68:
        /*002c*/ 	.word	0x00000000
        /*0030*/ 	.short	0x0000
        /*0032*/ 	.short	0x0000
        /*0034*/ 	.byte	0x00, 0xf5, 0x21, 0x00


	//----- nvinfo : EIATTR_SPARSE_MMA_MASK
	.align		4
.L_69:
        /*0038*/ 	.byte	0x03, 0x50
        /*003a*/ 	.short	0x0000


	//----- nvinfo : EIATTR_MAXREG_COUNT
	.align		4
        /*003c*/ 	.byte	0x03, 0x1b
        /*003e*/ 	.short	0x00ff


	//----- nvinfo : EIATTR_NUM_BARRIERS
	.align		4
        /*0040*/ 	.byte	0x02, 0x4c
        /*0042*/ 	.byte	0x01
	.zero		1


	//----- nvinfo : EIATTR_MERCURY_ISA_VERSION
	.align		4
        /*0044*/ 	.byte	0x03, 0x5f
        /*0046*/ 	.short	0x0101


	//----- nvinfo : EIATTR_VRC_CTA_INIT_COUNT
	.align		4
        /*0048*/ 	.byte	0x02, 0x4a
	.zero		1
	.zero		1


	//----- nvinfo : EIATTR_EXIT_INSTR_OFFSETS
	.align		4
        /*004c*/ 	.byte	0x04, 0x1c
        /*004e*/ 	.short	(.L_71 - .L_70)


	//   ....[0]....
.L_70:
        /*0050*/ 	.word	0x00000150


	//   ....[1]....
        /*0054*/ 	.word	0x00000310


	//   ....[2]....
        /*0058*/ 	.word	0x000004b0


	//   ....[3]....
        /*005c*/ 	.word	0x00000500


	//----- nvinfo : EIATTR_CBANK_PARAM_SIZE
	.align		4
.L_71:
        /*0060*/ 	.byte	0x03, 0x19
        /*0062*/ 	.short	0x0014


	//----- nvinfo : EIATTR_PARAM_CBANK
	.align		4
        /*0064*/ 	.byte	0x04, 0x0a
        /*0066*/ 	.short	(.L_73 - .L_72)
	.align		4
.L_72:
        /*0068*/ 	.word	index@(.nv.constant0._Z10reduceSmemPiS_j)
        /*006c*/ 	.short	0x0380
        /*006e*/ 	.short	0x0014


	//----- nvinfo : EIATTR_SW_WAR
	.align		4
.L_73:
        /*0070*/ 	.byte	0x04, 0x36
        /*0072*/ 	.short	(.L_75 - .L_74)
.L_74:
        /*0074*/ 	.word	0x00000008
.L_75:


//--------------------- .nv.info._Z10reduceGmemPiS_j --------------------------
	.section	.nv.info._Z10reduceGmemPiS_j,"",@"SHT_CUDA_INFO"
	.sectionflags	@""
	.align	4


	//----- nvinfo : EIATTR_CUDA_API_VERSION
	.align		4
        /*0000*/ 	.byte	0x04, 0x37
        /*0002*/ 	.short	(.L_77 - .L_76)
.L_76:
        /*0004*/ 	.word	0x00000082


	//----- nvinfo : EIATTR_KPARAM_INFO
	.align		4
.L_77:
        /*0008*/ 	.byte	0x04, 0x17
        /*000a*/ 	.short	(.L_79 - .L_78)
.L_78:
        /*000c*/ 	.word	0x00000000
        /*0010*/ 	.short	0x0002
        /*0012*/ 	.short	0x0010
        /*0014*/ 	.byte	0x00, 0xf0, 0x11, 0x00


	//----- nvinfo : EIATTR_KPARAM_INFO
	.align		4
.L_79:
        /*0018*/ 	.byte	0x04, 0x17
        /*001a*/ 	.short	(.L_81 - .L_80)
.L_80:
        /*001c*/ 	.word	0x00000000
        /*0020*/ 	.short	0x0001
        /*0022*/ 	.short	0x0008
        /*0024*/ 	.byte	0x00, 0xf5, 0x21, 0x00


	//----- nvinfo : EIATTR_KPARAM_INFO
	.align		4
.L_81:
        /*0028*/ 	.byte	0x04, 0x17
        /*002a*/ 	.short	(.L_83 - .L_82)
.L_82:
        /*002c*/ 	.word	0x00000000
        /*0030*/ 	.short	0x0000
        /*0032*/ 	.short	0x0000
        /*0034*/ 	.byte	0x00, 0xf5, 0x21, 0x00


	//----- nvinfo : EIATTR_SPARSE_MMA_MASK
	.align		4
.L_83:
        /*0038*/ 	.byte	0x03, 0x50
        /*003a*/ 	.short	0x0000


	//----- nvinfo : EIATTR_MAXREG_COUNT
	.align		4
        /*003c*/ 	.byte	0x03, 0x1b
        /*003e*/ 	.short	0x00ff


	//----- nvinfo : EIATTR_NUM_BARRIERS
	.align		4
        /*0040*/ 	.byte	0x02, 0x4c
        /*0042*/ 	.byte	0x01
	.zero		1


	//----- nvinfo : EIATTR_MERCURY_ISA_VERSION
	.align		4
        /*0044*/ 	.byte	0x03, 0x5f
        /*0046*/ 	.short	0x0101


	//----- nvinfo : EIATTR_VRC_CTA_INIT_COUNT
	.align		4
        /*0048*/ 	.byte	0x02, 0x4a
	.zero		1
	.zero		1


	//----- nvinfo : EIATTR_EXIT_INSTR_OFFSETS
	.align		4
        /*004c*/ 	.byte	0x04, 0x1c
        /*004e*/ 	.short	(.L_85 - .L_84)


	//   ....[0]....
.L_84:
        /*0050*/ 	.word	0x00000090


	//   ....[1]....
        /*0054*/ 	.word	0x00000340


	//   ....[2]....
        /*0058*/ 	.word	0x000004e0


	//   ....[3]....
        /*005c*/ 	.word	0x00000530


	//----- nvinfo : EIATTR_CRS_STACK_SIZE
	.align		4
.L_85:
        /*0060*/ 	.byte	0x04, 0x1e
        /*0062*/ 	.short	(.L_87 - .L_86)
.L_86:
        /*0064*/ 	.word	0x00000000


	//----- nvinfo : EIATTR_CBANK_PARAM_SIZE
	.align		4
.L_87:
        /*0068*/ 	.byte	0x03, 0x19
        /*006a*/ 	.short	0x0014


	//----- nvinfo : EIATTR_PARAM_CBANK
	.align		4
        /*006c*/ 	.byte	0x04, 0x0a
        /*006e*/ 	.short	(.L_89 - .L_88)
	.align		4
.L_88:
        /*0070*/ 	.word	index@(.nv.constant0._Z10reduceGmemPiS_j)
        /*0074*/ 	.short	0x0380
        /*0076*/ 	.short	0x0014


	//----- nvinfo : EIATTR_SW_WAR
	.align		4
.L_89:
        /*0078*/ 	.byte	0x04, 0x36
        /*007a*/ 	.short	(.L_91 - .L_90)
.L_90:
        /*007c*/ 	.word	0x00000008
.L_91:


//--------------------- .nv.info._Z7reduce4PiS_m  --------------------------
	.section	.nv.info._Z7reduce4PiS_m,"",@"SHT_CUDA_INFO"
	.sectionflags	@""
	.align	4


	//----- nvinfo : EIATTR_CUDA_API_VERSION
	.align		4
        /*0000*/ 	.byte	0x04, 0x37
        /*0002*/ 	.short	(.L_93 - .L_92)
.L_92:
        /*0004*/ 	.word	0x00000082


	//----- nvinfo : EIATTR_KPARAM_INFO
	.align		4
.L_93:
        /*0008*/ 	.byte	0x04, 0x17
        /*000a*/ 	.short	(.L_95 - .L_94)
.L_94:
        /*000c*/ 	.word	0x00000000
        /*0010*/ 	.short	0x0002
        /*0012*/ 	.short	0x0010
        /*0014*/ 	.byte	0x00, 0xf0, 0x21, 0x00


	//----- nvinfo : EIATTR_KPARAM_INFO
	.align		4
.L_95:
        /*0018*/ 	.byte	0x04, 0x17
        /*001a*/ 	.short	(.L_97 - .L_96)
.L_96:
        /*001c*/ 	.word	0x00000000
        /*0020*/ 	.short	0x0001
        /*0022*/ 	.short	0x0008
        /*0024*/ 	.byte	0x00, 0xf5, 0x21, 0x00


	//----- nvinfo : EIATTR_KPARAM_INFO
	.align		4
.L_97:
        /*0028*/ 	.byte	0x04, 0x17
        /*002a*/ 	.short	(.L_99 - .L_98)
.L_98:
        /*002c*/ 	.word	0x00000000
        /*0030*/ 	.short	0x0000
        /*0032*/ 	.short	0x0000
        /*0034*/ 	.byte	0x00, 0xf5, 0x21, 0x00


	//----- nvinfo : EIATTR_SPARSE_MMA_MASK
	.align		4
.L_99:
        /*0038*/ 	.byte	0x03, 0x50
        /*003a*/ 	.short	0x0000


	//----- nvinfo : EIATTR_MAXREG_COUNT
	.align		4
        /*003c*/ 	.byte	0x03, 0x1b
        /*003e*/ 	.short	0x00ff


	//----- nvinfo : EIATTR_NUM_BARRIERS
	.align		4
        /*0040*/ 	.byte	0x02, 0x4c
        /*0042*/ 	.byte	0x01
	.zero		1


	//----- nvinfo : EIATTR_MERCURY_ISA_VERSION
	.align		4
        /*0044*/ 	.byte	0x03, 0x5f
        /*0046*/ 	.short	0x0101


	//----- nvinfo : EIATTR_VRC_CTA_INIT_COUNT
	.align		4
        /*0048*/ 	.byte	0x02, 0x4a
	.zero		1
	.zero		1


	//----- nvinfo : EIATTR_EXIT_INSTR_OFFSETS
	.align		4
        /*004c*/ 	.byte	0x04, 0x1c
        /*004e*/ 	.short	(.L_101 - .L_100)


	//   ....[0]....
.L_100:
        /*0050*/ 	.word	0x00000290


	//   ....[1]....
        /*0054*/ 	.word	0x00000430


	//   ....[2]....
        /*0058*/ 	.word	0x000004b0


	//----- nvinfo : EIATTR_CBANK_PARAM_SIZE
	.align		4
.L_101:
        /*005c*/ 	.byte	0x03, 0x19
        /*005e*/ 	.short	0x0018


	//----- nvinfo : EIATTR_PARAM_CBANK
	.align		4
        /*0060*/ 	.byte	0x04, 0x0a
        /*0062*/ 	.short	(.L_103 - .L_102)
	.align		4
.L_102:
        /*0064*/ 	.word	index@(.nv.constant0._Z7reduce4PiS_m)
        /*0068*/ 	.short	0x0380
        /*006a*/ 	.short	0x0018


	//----- nvinfo : EIATTR_SW_WAR
	.align		4
.L_103:
        /*006c*/ 	.byte	0x04, 0x36
        /*006e*/ 	.short	(.L_105 - .L_104)
.L_104:
        /*0070*/ 	.word	0x00000008
.L_105:


//--------------------- .nv.info._Z7reduce3PiS_m  --------------------------
	.section	.nv.info._Z7reduce3PiS_m,"",@"SHT_CUDA_INFO"
	.sectionflags	@""
	.align	4


	//----- nvinfo : EIATTR_CUDA_API_VERSION
	.align		4
        /*0000*/ 	.byte	0x04, 0x37
        /*0002*/ 	.short	(.L_107 - .L_106)
.L_106:
        /*0004*/ 	.word	0x00000082


	//----- nvinfo : EIATTR_KPARAM_INFO
	.align		4
.L_107:
        /*0008*/ 	.byte	0x04, 0x17
        /*000a*/ 	.short	(.L_109 - .L_108)
.L_108:
        /*000c*/ 	.word	0x00000000
        /*0010*/ 	.short	0x0002
        /*0012*/ 	.short	0x0010
        /*0014*/ 	.byte	0x00, 0xf0, 0x21, 0x00


	//----- nvinfo : EIATTR_KPARAM_INFO
	.align		4
.L_109:
        /*0018*/ 	.byte	0x04, 0x17
        /*001a*/ 	.short	(.L_111 - .L_110)
.L_110:
        /*001c*/ 	.word	0x00000000
        /*0020*/ 	.short	0x0001
        /*0022*/ 	.short	0x0008
        /*0024*/ 	.byte	0x00, 0xf5, 0x21, 0x00


	//----- nvinfo : EIATTR_KPARAM_INFO
	.align		4
.L_111:
        /*0028*/ 	.byte	0x04, 0x17
        /*002a*/ 	.short	(.L_113 - .L_112)
.L_112:
        /*002c*/ 	.word	0x00000000
        /*0030*/ 	.short	0x0000
        /*0032*/ 	.short	0x0000
        /*0034*/ 	.byte	0x00, 0xf5, 0x21, 0x00


	//----- nvinfo : EIATTR_SPARSE_MMA_MASK
	.align		4
.L_113:
        /*0038*/ 	.byte	0x03, 0x50
        /*003a*/ 	.short	0x0000


	//----- nvinfo : EIATTR_MAXREG_COUNT
	.align		4
        /*003c*/ 	.byte	0x03, 0x1b
        /*003e*/ 	.short	0x00ff


	//----- nvinfo : EIATTR_NUM_BARRIERS
	.align		4
        /*0040*/ 	.byte	0x02, 0x4c
        /*0042*/ 	.byte	0x01
	.zero		1


	//----- nvinfo : EIATTR_MERCURY_ISA_VERSION
	.align		4
        /*0044*/ 	.byte	0x03, 0x5f
        /*0046*/ 	.short	0x0101


	//----- nvinfo : EIATTR_VRC_CTA_INIT_COUNT
	.align		4
        /*0048*/ 	.byte	0x02, 0x4a
	.zero		1
	.zero		1


	//----- nvinfo : EIATTR_EXIT_INSTR_OFFSETS
	.align		4
        /*004c*/ 	.byte	0x04, 0x1c
        /*004e*/ 	.short	(.L_115 - .L_114)


	//   ....[0]....
.L_114:
        /*0050*/ 	.word	0x00000290


	//   ....[1]....
        /*0054*/ 	.word	0x00000310


	//----- nvinfo : EIATTR_CBANK_PARAM_SIZE
	.align		4
.L_115:
        /*0058*/ 	.byte	0x03, 0x19
        /*005a*/ 	.short	0x0018


	//----- nvinfo : EIATTR_PARAM_CBANK
	.align		4
        /*005c*/ 	.byte	0x04, 0x0a
        /*005e*/ 	.short	(.L_117 - .L_116)
	.align		4
.L_116:
        /*0060*/ 	.word	index@(.nv.constant0._Z7reduce3PiS_m)
        /*0064*/ 	.short	0x0380
        /*0066*/ 	.short	0x0018


	//----- nvinfo : EIATTR_SW_WAR
	.align		4
.L_117:
        /*0068*/ 	.byte	0x04, 0x36
        /*006a*/ 	.short	(.L_119 - .L_118)
.L_118:
        /*006c*/ 	.word	0x00000008
.L_119:


//--------------------- .nv.info._Z7reduce2PiS_m  --------------------------
	.section	.nv.info._Z7reduce2PiS_m,"",@"SHT_CUDA_INFO"
	.sectionflags	@""
	.align	4


	//----- nvinfo : EIATTR_CUDA_API_VERSION
	.align		4
        /*0000*/ 	.byte	0x04, 0x37
        /*0002*/ 	.short	(.L_121 - .L_120)
.L_120:
        /*0004*/ 	.word	0x00000082


	//----- nvinfo : EIATTR_KPARAM_INFO
	.align		4
.L_121:
        /*0008*/ 	.byte	0x04, 0x17
        /*000a*/ 	.short	(.L_123 - .L_122)
.L_122:
        /*000c*/ 	.word	0x00000000
        /*0010*/ 	.short	0x0002
        /*0012*/ 	.short	0x0010
        /*0014*/ 	.byte	0x00, 0xf0, 0x21, 0x00


	//----- nvinfo : EIATTR_KPARAM_INFO
	.align		4
.L_123:
        /*0018*/ 	.byte	0x04, 0x17
        /*001a*/ 	.short	(.L_125 - .L_124)
.L_124:
        /*001c*/ 	.word	0x00000000
        /*0020*/ 	.short	0x0001
        /*0022*/ 	.short	0x0008
        /*0024*/ 	.byte	0x00, 0xf5, 0x21, 0x00


	//----- nvinfo : EIATTR_KPARAM_INFO
	.align		4
.L_125:
        /*0028*/ 	.byte	0x04, 0x17
        /*002a*/ 	.short	(.L_127 - .L_126)
.L_126:
        /*002c*/ 	.word	0x00000000
        /*0030*/ 	.short	0x0000
        /*0032*/ 	.short	0x0000
        /*0034*/ 	.byte	0x00, 0xf5, 0x21, 0x00


	//----- nvinfo : EIATTR_SPARSE_MMA_MASK
	.align		4
.L_127:
        /*0038*/ 	.byte	0x03, 0x50
        /*003a*/ 	.short	0x0000


	//----- nvinfo : EIATTR_MAXREG_COUNT
	.align		4
        /*003c*/ 	.byte	0x03, 0x1b
        /*003e*/ 	.short	0x00ff


	//----- nvinfo : EIATTR_NUM_BARRIERS
	.align		4
        /*0040*/ 	.byte	0x02, 0x4c
        /*0042*/ 	.byte	0x01
	.zero		1


	//----- nvinfo : EIATTR_MERCURY_ISA_VERSION
	.align		4
        /*0044*/ 	.byte	0x03, 0x5f
        /*0046*/ 	.short	0x0101


	//----- nvinfo : EIATTR_VRC_CTA_INIT_COUNT
	.align		4
        /*0048*/ 	.byte	0x02, 0x4a
	.zero		1
	.zero		1


	//----- nvinfo : EIATTR_EXIT_INSTR_OFFSETS
	.align		4
        /*004c*/ 	.byte	0x04, 0x1c
        /*004e*/ 	.short	(.L_129 - .L_128)


	//   ....[0]....
.L_128:
        /*0050*/ 	.word	0x00000080


	//   ....[1]....
        /*0054*/ 	.word	0x00000290


	//   ....[2]....
        /*0058*/ 	.word	0x00000310


	//----- nvinfo : EIATTR_CBANK_PARAM_SIZE
	.align		4
.L_129:
        /*005c*/ 	.byte	0x03, 0x19
        /*005e*/ 	.short	0x0018


	//----- nvinfo : EIATTR_PARAM_CBANK
	.align		4
        /*0060*/ 	.byte	0x04, 0x0a
        /*0062*/ 	.short	(.L_131 - .L_130)
	.align		4
.L_130:
        /*0064*/ 	.word	index@(.nv.constant0._Z7reduce2PiS_m)
        /*0068*/ 	.short	0x0380
        /*006a*/ 	.short	0x0018


	//----- nvinfo : EIATTR_SW_WAR
	.align		4
.L_131:
        /*006c*/ 	.byte	0x04, 0x36
        /*006e*/ 	.short	(.L_133 - .L_132)
.L_132:
        /*0070*/ 	.word	0x00000008
.L_133:


//--------------------- .nv.info._Z7reduce1PiS_m  --------------------------
	.section	.nv.info._Z7reduce1PiS_m,"",@"SHT_CUDA_INFO"
	.sectionflags	@""
	.align	4


	//----- nvinfo : EIATTR_CUDA_API_VERSION
	.align		4
        /*0000*/ 	.byte	0x04, 0x37
        /*0002*/ 	.short	(.L_135 - .L_134)
.L_134:
        /*0004*/ 	.word	0x00000082


	//----- nvinfo : EIATTR_KPARAM_INFO
	.align		4
.L_135:
        /*0008*/ 	.byte	0x04, 0x17
        /*000a*/ 	.short	(.L_137 - .L_136)
.L_136:
        /*000c*/ 	.word	0x00000000
        /*0010*/ 	.short	0x0002
        /*0012*/ 	.short	0x0010
        /*0014*/ 	.byte	0x00, 0xf0, 0x21, 0x00


	//----- nvinfo : EIATTR_KPARAM_INFO
	.align		4
.L_137:
        /*0018*/ 	.byte	0x04, 0x17
        /*001a*/ 	.short	(.L_139 - .L_138)
.L_138:
        /*001c*/ 	.word	0x00000000
        /*0020*/ 	.short	0x0001
        /*0022*/ 	.short	0x0008
        /*0024*/ 	.byte	0x00, 0xf5, 0x21, 0x00


	//----- nvinfo : EIATTR_KPARAM_INFO
	.align		4
.L_139:
        /*0028*/ 	.byte	0x04, 0x17
        /*002a*/ 	.short	(.L_141 - .L_140)
.L_140:
        /*002c*/ 	.word	0x00000000
        /*0030*/ 	.short	0x0000
        /*0032*/ 	.short	0x0000
        /*0034*/ 	.byte	0x00, 0xf5, 0x21, 0x00


	//----- nvinfo : EIATTR_SPARSE_MMA_MASK
	.align		4
.L_141:
        /*0038*/ 	.byte	0x03, 0x50
        /*003a*/ 	.short	0x0000


	//----- nvinfo : EIATTR_MAXREG_COUNT
	.align		4
        /*003c*/ 	.byte	0x03, 0x1b
        /*003e*/ 	.short	0x00ff


	//----- nvinfo : EIATTR_NUM_BARRIERS
	.align		4
        /*0040*/ 	.byte	0x02, 0x4c
        /*0042*/ 	.byte	0x01
	.zero		1


	//----- nvinfo : EIATTR_MERCURY_ISA_VERSION
	.align		4
        /*0044*/ 	.byte	0x03, 0x5f
        /*0046*/ 	.short	0x0101


	//----- nvinfo : EIATTR_VRC_CTA_INIT_COUNT
	.align		4
        /*0048*/ 	.byte	0x02, 0x4a
	.zero		1
	.zero		1


	//----- nvinfo : EIATTR_EXIT_INSTR_OFFSETS
	.align		4
        /*004c*/ 	.byte	0x04, 0x1c
        /*004e*/ 	.short	(.L_143 - .L_142)


	//   ....[0]....
.L_142:
        /*0050*/ 	.word	0x00000080


	//   ....[1]....
        /*0054*/ 	.word	0x00000260


	//   ....[2]....
        /*0058*/ 	.word	0x000002e0


	//----- nvinfo : EIATTR_CBANK_PARAM_SIZE
	.align		4
.L_143:
        /*005c*/ 	.byte	0x03, 0x19
        /*005e*/ 	.short	0x0018


	//----- nvinfo : EIATTR_PARAM_CBANK
	.align		4
        /*0060*/ 	.byte	0x04, 0x0a
        /*0062*/ 	.short	(.L_145 - .L_144)
	.align		4
.L_144:
        /*0064*/ 	.word	index@(.nv.constant0._Z7reduce1PiS_m)
        /*0068*/ 	.short	0x0380
        /*006a*/ 	.short	0x0018


	//----- nvinfo : EIATTR_SW_WAR
	.align		4
.L_145:
        /*006c*/ 	.byte	0x04, 0x36
        /*006e*/ 	.short	(.L_147 - .L_146)
.L_146:
        /*0070*/ 	.word	0x00000008
.L_147:


//--------------------- .nv.info._Z7reduce0PiS_m  --------------------------
	.section	.nv.info._Z7reduce0PiS_m,"",@"SHT_CUDA_INFO"
	.sectionflags	@""
	.align	4


	//----- nvinfo : EIATTR_CUDA_API_VERSION
	.align		4
        /*0000*/ 	.byte	0x04, 0x37
        /*0002*/ 	.short	(.L_149 - .L_148)
.L_148:
        /*0004*/ 	.word	0x00000082


	//----- nvinfo : EIATTR_KPARAM_INFO
	.align		4
.L_149:
        /*0008*/ 	.byte	0x04, 0x17
        /*000a*/ 	.short	(.L_151 - .L_150)
.L_150:
        /*000c*/ 	.word	0x00000000
        /*0010*/ 	.short	0x0002
        /*0012*/ 	.short	0x0010
        /*0014*/ 	.byte	0x00, 0xf0, 0x21, 0x00


	//----- nvinfo : EIATTR_KPARAM_INFO
	.align		4
.L_151:
        /*0018*/ 	.byte	0x04, 0x17
        /*001a*/ 	.short	(.L_153 - .L_152)
.L_152:
        /*001c*/ 	.word	0x00000000
        /*0020*/ 	.short	0x0001
        /*0022*/ 	.short	0x0008
        /*0024*/ 	.byte	0x00, 0xf5, 0x21, 0x00


	//----- nvinfo : EIATTR_KPARAM_INFO
	.align		4
.L_153:
        /*0028*/ 	.byte	0x04, 0x17
        /*002a*/ 	.short	(.L_155 - .L_154)
.L_154:
        /*002c*/ 	.word	0x00000000
        /*0030*/ 	.short	0x0000
        /*0032*/ 	.short	0x0000
        /*0034*/ 	.byte	0x00, 0xf5, 0x21, 0x00


	//----- nvinfo : EIATTR_SPARSE_MMA_MASK
	.align		4
.L_155:
        /*0038*/ 	.byte	0x03, 0x50
        /*003a*/ 	.short	0x0000


	//----- nvinfo : EIATTR_MAXREG_COUNT
	.align		4
        /*003c*/ 	.byte	0x03, 0x1b
        /*003e*/ 	.short	0x00ff


	//----- nvinfo : EIATTR_NUM_BARRIERS
	.align		4
        /*0040*/ 	.byte	0x02, 0x4c
        /*0042*/ 	.byte	0x01
	.zero		1


	//----- nvinfo : EIATTR_MERCURY_ISA_VERSION
	.align		4
        /*0044*/ 	.byte	0x03, 0x5f
        /*0046*/ 	.short	0x0101


	//----- nvinfo : EIATTR_VRC_CTA_INIT_COUNT
	.align		4
        /*0048*/ 	.byte	0x02, 0x4a
	.zero		1
	.zero		1


	//----- nvinfo : EIATTR_EXIT_INSTR_OFFSETS
	.align		4
        /*004c*/ 	.byte	0x04, 0x1c
        /*004e*/ 	.short	(.L_157 - .L_156)


	//   ....[0]....
.L_156:
        /*0050*/ 	.word	0x000001f0


	//   ....[1]....
        /*0054*/ 	.word	0x00000270


	//----- nvinfo : EIATTR_CBANK_PARAM_SIZE
	.align		4
.L_157:
        /*0058*/ 	.byte	0x03, 0x19
        /*005a*/ 	.short	0x0018


	//----- nvinfo : EIATTR_PARAM_CBANK
	.align		4
        /*005c*/ 	.byte	0x04, 0x0a
        /*005e*/ 	.short	(.L_159 - .L_158)
	.align		4
.L_158:
        /*0060*/ 	.word	index@(.nv.constant0._Z7reduce0PiS_m)
        /*0064*/ 	.short	0x0380
        /*0066*/ 	.short	0x0018


	//----- nvinfo : EIATTR_SW_WAR
	.align		4
.L_159:
        /*0068*/ 	.byte	0x04, 0x36
        /*006a*/ 	.short	(.L_161 - .L_160)
.L_160:
        /*006c*/ 	.word	0x00000008
.L_161:


//--------------------- .nv.callgraph             --------------------------
	.section	.nv.callgraph,"",@"SHT_CUDA_CALLGRAPH"
	.align	4
	.sectionentsize	8
	.align		4
        /*0000*/ 	.word	0x00000000
	.align		4
        /*0004*/ 	.word	0xffffffff
	.align		4
        /*0008*/ 	.word	0x00000000
	.align		4
        /*000c*/ 	.word	0xfffffffe
	.align		4
        /*0010*/ 	.word	0x00000000
	.align		4
        /*0014*/ 	.word	0xfffffffd
	.align		4
        /*0018*/ 	.word	0x00000000
	.align		4
        /*001c*/ 	.word	0xfffffffc


//--------------------- .text._Z16reduceSmemUnrollPiS_j --------------------------
	.section	.text._Z16reduceSmemUnrollPiS_j,"ax",@progbits
	.align	128
        .global         _Z16reduceSmemUnrollPiS_j
        .type           _Z16reduceSmemUnrollPiS_j,@function
        .size           _Z16reduceSmemUnrollPiS_j,(.L_x_26 - _Z16reduceSmemUnrollPiS_j)
        .other          _Z16reduceSmemUnrollPiS_j,@"STO_CUDA_ENTRY STV_DEFAULT"
_Z16reduceSmemUnrollPiS_j:
.text._Z16reduceSmemUnrollPiS_j:
[----:B------:R-:W-:Y:S01]  /*0000*/  LDC R1, c[0x0][0x37c] ;  /* 0x0000df00ff017b82 */ /* 0x000fe20000000800 */
[----:B------:R-:W0:Y:S07]  /*0010*/  S2R R0, SR_CTAID.X ;  /* 0x0000000000007919 */ /* 0x000e2e0000002500 */
[----:B------:R-:W0:Y:S01]  /*0020*/  LDC R3, c[0x0][0x360] ;  /* 0x0000d800ff037b82 */ /* 0x000e220000000800 */
[----:B------:R-:W1:Y:S01]  /*0030*/  LDCU UR4, c[0x0][0x390] ;  /* 0x00007200ff0477ac */ /* 0x000e620008000800 */
[----:B------:R-:W2:Y:S01]  /*0040*/  S2R R2, SR_TID.X ;  /* 0x0000000000027919 */ /* 0x000ea20000002100 */
[----:B------:R-:W3:Y:S01]  /*0050*/  LDCU.64 UR6, c[0x0][0x358] ;  /* 0x00006b00ff0677ac */ /* 0x000ee20008000a00 */
[----:B0-----:R-:W-:-:S04]  /*0060*/  IMAD R5, R3, R0, RZ ;  /* 0x0000000003057224 */ /* 0x001fc800078e02ff */
[----:B--2---:R-:W-:-:S04]  /*0070*/  IMAD R5, R5, 0x4, R2 ;  /* 0x0000000405057824 */ /* 0x004fc800078e0202 */
[----:B------:R-:W-:-:S05]  /*0080*/  IMAD R12, R3, 0x3, R5 ;  /* 0x00000003030c7824 */ /* 0x000fca00078e0205 */
[----:B-1----:R-:W-:-:S13]  /*0090*/  ISETP.GT.U32.AND P0, PT, R12, UR4, PT ;  /* 0x000000040c007c0c */ /* 0x002fda000bf04070 */
[----:B------:R-:W0:Y:S01]  /*00a0*/  @!P0 LDC.64 R10, c[0x0][0x380] ;  /* 0x0000e000ff0a8b82 */ /* 0x000e220000000a00 */
[----:B------:R-:W-:-:S04]  /*00b0*/  @!P0 IMAD R6, R3, -0x2, R12 ;  /* 0xfffffffe03068824 */ /* 0x000fc800078e020c */
[----:B------:R-:W-:Y:S02]  /*00c0*/  @!P0 IMAD.IADD R9, R6, 0x1, R3 ;  /* 0x0000000106098824 */ /* 0x000fe400078e0203 */
[----:B0-----:R-:W-:-:S04]  /*00d0*/  @!P0 IMAD.WIDE.U32 R4, R5, 0x4, R10 ;  /* 0x0000000405048825 */ /* 0x001fc800078e000a */
[--C-:B------:R-:W-:Y:S02]  /*00e0*/  @!P0 IMAD.WIDE.U32 R6, R6, 0x4, R10.reuse ;  /* 0x0000000406068825 */ /* 0x100fe400078e000a */
[----:B---3--:R-:W2:Y:S02]  /*00f0*/  @!P0 LDG.E R4, desc[UR6][R4.64] ;  /* 0x0000000604048981 */ /* 0x008ea4000c1e1900 */
[--C-:B------:R-:W-:Y:S02]  /*0100*/  @!P0 IMAD.WIDE.U32 R8, R9, 0x4, R10.reuse ;  /* 0x0000000409088825 */ /* 0x100fe400078e000a */
[----:B------:R-:W2:Y:S02]  /*0110*/  @!P0 LDG.E R7, desc[UR6][R6.64] ;  /* 0x0000000606078981 */ /* 0x000ea4000c1e1900 */
[----:B------:R-:W-:Y:S02]  /*0120*/  @!P0 IMAD.WIDE.U32 R10, R12, 0x4, R10 ;  /* 0x000000040c0a8825 */ /* 0x000fe400078e000a */
[----:B------:R-:W2:Y:S04]  /*0130*/  @!P0 LDG.E R8, desc[UR6][R8.64] ;  /* 0x0000000608088981 */ /* 0x000ea8000c1e1900 */
[----:B------:R-:W3:Y:S01]  /*0140*/  @!P0 LDG.E R10, desc[UR6][R10.64] ;  /* 0x000000060a0a8981 */ /* 0x000ee2000c1e1900 */
[----:B------:R-:W0:Y:S01]  /*0150*/  S2UR UR5, SR_CgaCtaId ;  /* 0x00000000000579c3 */ /* 0x000e220000008800 */
[----:B------:R-:W-:Y:S01]  /*0160*/  UMOV UR4, 0x400 ;  /* 0x0000040000047882 */ /* 0x000fe20000000000 */
[----:B------:R-:W-:Y:S01]  /*0170*/  HFMA2 R13, -RZ, RZ, 0, 0 ;  /* 0x00000000ff0d7431 */ /* 0x000fe200000001ff */
[----:B------:R-:W-:Y:S01]  /*0180*/  ISETP.GT.U32.AND P1, PT, R2, 0x1ff, PT ;  /* 0x000001ff0200780c */ /* 0x000fe20003f24070 */
[----:B0-----:R-:W-:-:S03]  /*0190*/  ULEA UR4, UR5, UR4, 0x18 ;  /* 0x0000000405047291 */ /* 0x001fc6000f8ec0ff */
[----:B------:R-:W-:Y:S02]  /*01a0*/  ISETP.LT.U32.OR P1, PT, R3, 0x400, P1 ;  /* 0x000004000300780c */ /* 0x000fe40000f21470 */
[----:B--2---:R-:W-:Y:S02]  /*01b0*/  @!P0 IADD3 R15, PT, PT, R8, R7, R4 ;  /* 0x00000007080f8210 */ /* 0x004fe40007ffe004 */
[----:B------:R-:W-:-:S03]  /*01c0*/  LEA R4, R2, UR4, 0x2 ;  /* 0x0000000402047c11 */ /* 0x000fc6000f8e10ff */
[----:B---3--:R-:W-:-:S05]  /*01d0*/  @!P0 IMAD.IADD R13, R10, 0x1, R15 ;  /* 0x000000010a0d8824 */ /* 0x008fca00078e020f */
[----:B------:R-:W-:Y:S01]  /*01e0*/  STS [R4], R13 ;  /* 0x0000000d04007388 */ /* 0x000fe20000000800 */
[----:B------:R-:W-:Y:S06]  /*01f0*/  BAR.SYNC.DEFER_BLOCKING 0x0 ;  /* 0x0000000000007b1d */ /* 0x000fec0000010000 */
[----:B------:R-:W-:Y:S04]  /*0200*/  @!P1 LDS R5, [R4] ;  /* 0x0000000004059984 */ /* 0x000fe80000000800 */
[----:B------:R-:W0:Y:S01]  /*0210*/  @!P1 LDS R6, [R4+0x800] ;  /* 0x0008000004069984 */ /* 0x000e220000000800 */
[----:B------:R-:W-:-:S04]  /*0220*/  ISETP.GT.U32.AND P0, PT, R2, 0xff, PT ;  /* 0x000000ff0200780c */ /* 0x000fc80003f04070 */
[----:B------:R-:W-:Y:S01]  /*0230*/  ISETP.LT.U32.OR P0, PT, R3, 0x200, P0 ;  /* 0x000002000300780c */ /* 0x000fe20000701470 */
[----:B0-----:R-:W-:-:S05]  /*0240*/  @!P1 IMAD.IADD R5, R5, 0x1, R6 ;  /* 0x0000000105059824 */ /* 0x001fca00078e0206 */
[----:B------:R-:W-:Y:S01]  /*0250*/  @!P1 STS [R4], R5 ;  /* 0x0000000504009388 */ /* 0x000fe20000000800 */
[----:B------:R-:W-:Y:S06]  /*0260*/  BAR.SYNC.DEFER_BLOCKING 0x0 ;  /* 0x0000000000007b1d */ /* 0x000fec0000010000 */
[----:B------:R-:W-:Y:S04]  /*0270*/  @!P0 LDS R6, [R4] ;  /* 0x0000000004068984 */ /* 0x000fe80000000800 */
[----:B------:R-:W0:Y:S01]  /*0280*/  @!P0 LDS R7, [R4+0x400] ;  /* 0x0004000004078984 */ /* 0x000e220000000800 */
[----:B------:R-:W-:-:S04]  /*0290*/  ISETP.GT.U32.AND P1, PT, R2, 0x7f, PT ;  /* 0x0000007f0200780c */ /* 0x000fc80003f24070 */
[----:B------:R-:W-:Y:S02]  /*02a0*/  ISETP.LT.U32.OR P1, PT, R3, 0x100, P1 ;  /* 0x000001000300780c */ /* 0x000fe40000f21470 */
[----:B0-----:R-:W-:-:S05]  /*02b0*/  @!P0 IADD3 R7, PT, PT, R6, R7, RZ ;  /* 0x0000000706078210 */ /* 0x001fca0007ffe0ff */
[----:B------:R-:W-:Y:S01]  /*02c0*/  @!P0 STS [R4], R7 ;  /* 0x0000000704008388 */ /* 0x000fe20000000800 */
[----:B------:R-:W-:Y:S06]  /*02d0*/  BAR.SYNC.DEFER_BLOCKING 0x0 ;  /* 0x0000000000007b1d */ /* 0x000fec0000010000 */
[----:B------:R-:W-:Y:S04]  /*02e0*/  @!P1 LDS R6, [R4] ;  /* 0x0000000004069984 */ /* 0x000fe80000000800 */
[----:B------:R-:W0:Y:S01]  /*02f0*/  @!P1 LDS R9, [R4+0x200] ;  /* 0x0002000004099984 */ /* 0x000e220000000800 */
[----:B------:R-:W-:-:S04]  /*0300*/  ISETP.GT.U32.AND P0, PT, R2, 0x3f, PT ;  /* 0x0000003f0200780c */ /* 0x000fc80003f04070 */
[----:B------:R-:W-:-:S13]  /*0310*/  ISETP.LT.U32.OR P0, PT, R3, 0x80, P0 ;  /* 0x000000800300780c */ /* 0x000fda0000701470 */
[----:B------:R-:W-:Y:S01]  /*0320*/  @!P0 LDS R3, [R4+0x100] ;  /* 0x0001000004038984 */ /* 0x000fe20000000800 */
[----:B0-----:R-:W-:-:S05]  /*0330*/  @!P1 IMAD.IADD R9, R6, 0x1, R9 ;  /* 0x0000000106099824 */ /* 0x001fca00078e0209 */
[----:B------:R-:W-:Y:S04]  /*0340*/  @!P1 STS [R4], R9 ;  /* 0x0000000904009388 */ /* 0x000fe80000000800 */
[----:B------:R-:W0:Y:S01]  /*0350*/  @!P0 LDS R6, [R4] ;  /* 0x0000000004068984 */ /* 0x000e220000000800 */
[----:B------:R-:W-:Y:S02]  /*0360*/  ISETP.GT.U32.AND P1, PT, R2, 0x1f, PT ;  /* 0x0000001f0200780c */ /* 0x000fe40003f24070 */
[----:B0-----:R-:W-:-:S05]  /*0370*/  @!P0 IADD3 R3, PT, PT, R3, R6, RZ ;  /* 0x0000000603038210 */ /* 0x001fca0007ffe0ff */
[----:B------:R0:W-:Y:S06]  /*0380*/  @!P0 STS [R4], R3 ;  /* 0x0000000304008388 */ /* 0x0001ec0000000800 */
[----:B------:R-:W-:Y:S05]  /*0390*/  @P1 EXIT ;  /* 0x000000000000194d */ /* 0x000fea0003800000 */
[----:B0-----:R-:W-:Y:S01]  /*03a0*/  LDS R3, [R4] ;  /* 0x0000000004037984 */ /* 0x001fe20000000800 */
[----:B------:R-:W-:-:S03]  /*03b0*/  ISETP.NE.AND P0, PT, R2, RZ, PT ;  /* 0x000000ff0200720c */ /* 0x000fc60003f05270 */
[----:B------:R-:W0:Y:S02]  /*03c0*/  LDS R6, [R4+0x80] ;  /* 0x0000800004067984 */ /* 0x000e240000000800 */
[----:B0-----:R-:W-:-:S05]  /*03d0*/  IMAD.IADD R3, R3, 0x1, R6 ;  /* 0x0000000103037824 */ /* 0x001fca00078e0206 */
[----:B------:R-:W-:Y:S04]  /*03e0*/  STS [R4], R3 ;  /* 0x0000000304007388 */ /* 0x000fe80000000800 */
[----:B------:R-:W-:Y:S04]  /*03f0*/  LDS R5, [R4] ;  /* 0x0000000004057984 */ /* 0x000fe80000000800 */
[----:B------:R-:W0:Y:S02]  /*0400*/  LDS R6, [R4+0x40] ;  /* 0x0000400004067984 */ /* 0x000e240000000800 */
[----:B0-----:R-:W-:-:S05]  /*0410*/  IADD3 R5, PT, PT, R5, R6, RZ ;  /* 0x0000000605057210 */ /* 0x001fca0007ffe0ff */
[----:B------:R-:W-:Y:S04]  /*0420*/  STS [R4], R5 ;  /* 0x0000000504007388 */ /* 0x000fe80000000800 */
[----:B------:R-:W-:Y:S04]  /*0430*/  LDS R6, [R4] ;  /* 0x0000000004067984 */ /* 0x000fe80000000800 */
        /* <DEDUP_REMOVED lines=14> */
[----:B------:R0:W-:Y:S01]  /*0520*/  STS [R4], R5 ;  /* 0x0000000504007388 */ /* 0x0001e20000000800 */
[----:B------:R-:W-:Y:S05]  /*0530*/  @P0 EXIT ;  /* 0x000000000000094d */ /* 0x000fea0003800000 */
[----:B0-----:R-:W0:Y:S01]  /*0540*/  LDS R5, [UR4] ;  /* 0x00000004ff057984 */ /* 0x001e220008000800 */
[----:B------:R-:W1:Y:S02]  /*0550*/  LDC.64 R2, c[0x0][0x388] ;  /* 0x0000e200ff027b82 */ /* 0x000e640000000a00 */
[----:B-1----:R-:W-:-:S05]  /*0560*/  IMAD.WIDE.U32 R2, R0, 0x4, R2 ;  /* 0x0000000400027825 */ /* 0x002fca00078e0002 */
[----:B0-----:R-:W-:Y:S01]  /*0570*/  STG.E desc[UR6][R2.64], R5 ;  /* 0x0000000502007986 */ /* 0x001fe2000c101906 */
[----:B------:R-:W-:Y:S05]  /*0580*/  EXIT ;  /* 0x000000000000794d */ /* 0x000fea0003800000 */
.L_x_0:
[----:B------:R-:W-:-:S00]  /*0590*/  BRA `(.L_x_0) ;  /* 0xfffffffc00fc7947 */ /* 0x000fc0000383ffff */
[----:B------:R-:W-:-:S00]  /*05a0*/  NOP ;  /* 0x0000000000007918 */ /* 0x000fc00000000000 */
        /* <DEDUP_REMOVED lines=13> */
.L_x_26:


//--------------------- .text._Z10reduceSmemPiS_j --------------------------
	.section	.text._Z10reduceSmemPiS_j,"ax",@progbits
	.align	128
        .global         _Z10reduceSmemPiS_j
        .type           _Z10reduceSmemPiS_j,@function
        .size           _Z10reduceSmemPiS_j,(.L_x_27 - _Z10reduceSmemPiS_j)
        .other          _Z10reduceSmemPiS_j,@"STO_CUDA_ENTRY STV_DEFAULT"
_Z10reduceSmemPiS_j:
.text._Z10reduceSmemPiS_j:
[----:B------:R-:W-:Y:S01]  /*0000*/  LDC R1, c[0x0][0x37c] ;  /* 0x0000df00ff017b82 */ /* 0x000fe20000000800 */
[----:B------:R-:W0:Y:S07]  /*0010*/  S2R R0, SR_CTAID.X ;  /* 0x0000000000007919 */ /* 0x000e2e0000002500 */
[----:B------:R-:W0:Y:S01]  /*0020*/  LDC R7, c[0x0][0x360] ;  /* 0x0000d800ff077b82 */ /* 0x000e220000000800 */
[----:B------:R-:W1:Y:S01]  /*0030*/  LDCU.64 UR4, c[0x0][0x380] ;  /* 0x00007000ff0477ac */ /* 0x000e620008000a00 */
[----:B------:R-:W2:Y:S01]  /*0040*/  S2R R2, SR_TID.X ;  /* 0x0000000000027919 */ /* 0x000ea20000002100 */
[----:B------:R-:W3:Y:S01]  /*0050*/  LDCU.64 UR6, c[0x0][0x358] ;  /* 0x00006b00ff0677ac */ /* 0x000ee20008000a00 */
[----:B------:R-:W4:Y:S01]  /*0060*/  LDCU UR8, c[0x0][0x390] ;  /* 0x00007200ff0877ac */ /* 0x000f220008000800 */
[----:B0-----:R-:W-:-:S05]  /*0070*/  IMAD R3, R7, R0, RZ ;  /* 0x0000000007037224 */ /* 0x001fca00078e02ff */
[----:B--2---:R-:W-:-:S05]  /*0080*/  IADD3 R5, P0, PT, R3, R2, RZ ;  /* 0x0000000203057210 */ /* 0x004fca0007f1e0ff */
[----:B------:R-:W-:Y:S01]  /*0090*/  IMAD.X R6, RZ, RZ, RZ, P0 ;  /* 0x000000ffff067224 */ /* 0x000fe200000e06ff */
[----:B-1----:R-:W-:-:S04]  /*00a0*/  LEA R4, P0, R5, UR4, 0x2 ;  /* 0x0000000405047c11 */ /* 0x002fc8000f8010ff */
[----:B------:R-:W-:-:S05]  /*00b0*/  LEA.HI.X R5, R5, UR5, R6, 0x2, P0 ;  /* 0x0000000505057c11 */ /* 0x000fca00080f1406 */
[----:B---3--:R-:W2:Y:S01]  /*00c0*/  LDG.E R4, desc[UR6][R4.64] ;  /* 0x0000000604047981 */ /* 0x008ea2000c1e1900 */
[----:B------:R-:W0:Y:S01]  /*00d0*/  S2UR UR5, SR_CgaCtaId ;  /* 0x00000000000579c3 */ /* 0x000e220000008800 */
[----:B------:R-:W-:Y:S01]  /*00e0*/  UMOV UR4, 0x400 ;  /* 0x0000040000047882 */ /* 0x000fe20000000000 */
[----:B------:R-:W-:-:S05]  /*00f0*/  IMAD.IADD R3, R3, 0x1, R2 ;  /* 0x0000000103037824 */ /* 0x000fca00078e0202 */
[----:B----4-:R-:W-:Y:S01]  /*0100*/  ISETP.GE.U32.AND P0, PT, R3, UR8, PT ;  /* 0x0000000803007c0c */ /* 0x010fe2000bf06070 */
[----:B0-----:R-:W-:-:S06]  /*0110*/  ULEA UR4, UR5, UR4, 0x18 ;  /* 0x0000000405047291 */ /* 0x001fcc000f8ec0ff */
[----:B------:R-:W-:-:S05]  /*0120*/  LEA R3, R2, UR4, 0x2 ;  /* 0x0000000402037c11 */ /* 0x000fca000f8e10ff */
[----:B--2---:R0:W-:Y:S01]  /*0130*/  STS [R3], R4 ;  /* 0x0000000403007388 */ /* 0x0041e20000000800 */
[----:B------:R-:W-:Y:S06]  /*0140*/  BAR.SYNC.DEFER_BLOCKING 0x0 ;  /* 0x0000000000007b1d */ /* 0x000fec0000010000 */
[----:B------:R-:W-:Y:S05]  /*0150*/  @!P0 EXIT ;  /* 0x000000000000894d */ /* 0x000fea0003800000 */
[C---:B------:R-:W-:Y:S02]  /*0160*/  ISETP.GT.U32.AND P1, PT, R2.reuse, 0x1ff, PT ;  /* 0x000001ff0200780c */ /* 0x040fe40003f24070 */
[----:B------:R-:W-:Y:S02]  /*0170*/  ISETP.GT.U32.AND P0, PT, R2, 0xff, PT ;  /* 0x000000ff0200780c */ /* 0x000fe40003f04070 */
[C---:B------:R-:W-:Y:S02]  /*0180*/  ISETP.LT.U32.OR P1, PT, R7.reuse, 0x400, P1 ;  /* 0x000004000700780c */ /* 0x040fe40000f21470 */
[----:B------:R-:W-:-:S11]  /*0190*/  ISETP.LT.U32.OR P0, PT, R7, 0x200, P0 ;  /* 0x000002000700780c */ /* 0x000fd60000701470 */
[----:B0-----:R-:W-:Y:S04]  /*01a0*/  @!P1 LDS R4, [R3] ;  /* 0x0000000003049984 */ /* 0x001fe80000000800 */
[----:B------:R-:W0:Y:S02]  /*01b0*/  @!P1 LDS R5, [R3+0x800] ;  /* 0x0008000003059984 */ /* 0x000e240000000800 */
[----:B0-----:R-:W-:-:S05]  /*01c0*/  @!P1 IMAD.IADD R4, R4, 0x1, R5 ;  /* 0x0000000104049824 */ /* 0x001fca00078e0205 */
[----:B------:R-:W-:Y:S01]  /*01d0*/  @!P1 STS [R3], R4 ;  /* 0x0000000403009388 */ /* 0x000fe20000000800 */
[----:B------:R-:W-:Y:S01]  /*01e0*/  BAR.SYNC.DEFER_BLOCKING 0x0 ;  /* 0x0000000000007b1d */ /* 0x000fe20000010000 */
[----:B------:R-:W-:-:S04]  /*01f0*/  ISETP.GT.U32.AND P1, PT, R2, 0x7f, PT ;  /* 0x0000007f0200780c */ /* 0x000fc80003f24070 */
[----:B------:R-:W-:Y:S01]  /*0200*/  ISETP.LT.U32.OR P1, PT, R7, 0x100, P1 ;  /* 0x000001000700780c */ /* 0x000fe20000f21470 */
[----:B------:R-:W-:Y:S04]  /*0210*/  @!P0 LDS R5, [R3] ;  /* 0x0000000003058984 */ /* 0x000fe80000000800 */
[----:B------:R-:W0:Y:S02]  /*0220*/  @!P0 LDS R6, [R3+0x400] ;  /* 0x0004000003068984 */ /* 0x000e240000000800 */
[----:B0-----:R-:W-:-:S05]  /*0230*/  @!P0 IMAD.IADD R6, R5, 0x1, R6 ;  /* 0x0000000105068824 */ /* 0x001fca00078e0206 */
[----:B------:R-:W-:Y:S01]  /*0240*/  @!P0 STS [R3], R6 ;  /* 0x0000000603008388 */ /* 0x000fe20000000800 */
[----:B------:R-:W-:Y:S01]  /*0250*/  BAR.SYNC.DEFER_BLOCKING 0x0 ;  /* 0x0000000000007b1d */ /* 0x000fe20000010000 */
[----:B------:R-:W-:-:S04]  /*0260*/  ISETP.GT.U32.AND P0, PT, R2, 0x3f, PT ;  /* 0x0000003f0200780c */ /* 0x000fc80003f04070 */
[----:B------:R-:W-:Y:S01]  /*0270*/  ISETP.LT.U32.OR P0, PT, R7, 0x80, P0 ;  /* 0x000000800700780c */ /* 0x000fe20000701470 */
[----:B------:R-:W-:Y:S04]  /*0280*/  @!P1 LDS R5, [R3] ;  /* 0x0000000003059984 */ /* 0x000fe80000000800 */
[----:B------:R-:W0:Y:S08]  /*0290*/  @!P1 LDS R8, [R3+0x200] ;  /* 0x0002000003089984 */ /* 0x000e300000000800 */
[----:B------:R-:W-:Y:S01]  /*02a0*/  @!P0 LDS R4, [R3+0x100] ;  /* 0x0001000003048984 */ /* 0x000fe20000000800 */
[----:B0-----:R-:W-:-:S05]  /*02b0*/  @!P1 IMAD.IADD R8, R5, 0x1, R8 ;  /* 0x0000000105089824 */ /* 0x001fca00078e0208 */
[----:B------:R-:W-:Y:S01]  /*02c0*/  @!P1 STS [R3], R8 ;  /* 0x0000000803009388 */ /* 0x000fe20000000800 */
[----:B------:R-:W-:-:S03]  /*02d0*/  ISETP.GT.U32.AND P1, PT, R2, 0x1f, PT ;  /* 0x0000001f0200780c */ /* 0x000fc60003f24070 */
[----:B------:R-:W0:Y:S02]  /*02e0*/  @!P0 LDS R5, [R3] ;  /* 0x0000000003058984 */ /* 0x000e240000000800 */
[----:B0-----:R-:W-:-:S05]  /*02f0*/  @!P0 IMAD.IADD R4, R4, 0x1, R5 ;  /* 0x0000000104048824 */ /* 0x001fca00078e0205 */
[----:B------:R0:W-:Y:S03]  /*0300*/  @!P0 STS [R3], R4 ;  /* 0x0000000403008388 */ /* 0x0001e60000000800 */
        /* <DEDUP_REMOVED lines=25> */
[----:B------:R0:W-:Y:S01]  /*04a0*/  STS [R3], R6 ;  /* 0x0000000603007388 */ /* 0x0001e20000000800 */
[----:B------:R-:W-:Y:S05]  /*04b0*/  @P0 EXIT ;  /* 0x000000000000094d */ /* 0x000fea0003800000 */
[----:B------:R-:W1:Y:S01]  /*04c0*/  LDS R5, [UR4] ;  /* 0x00000004ff057984 */ /* 0x000e620008000800 */
[----:B0-----:R-:W0:Y:S02]  /*04d0*/  LDC.64 R2, c[0x0][0x388] ;  /* 0x0000e200ff027b82 */ /* 0x001e240000000a00 */
[----:B0-----:R-:W-:-:S05]  /*04e0*/  IMAD.WIDE.U32 R2, R0, 0x4, R2 ;  /* 0x0000000400027825 */ /* 0x001fca00078e0002 */
[----:B-1----:R-:W-:Y:S01]  /*04f0*/  STG.E desc[UR6][R2.64], R5 ;  /* 0x0000000502007986 */ /* 0x002fe2000c101906 */
[----:B------:R-:W-:Y:S05]  /*0500*/  EXIT ;  /* 0x000000000000794d */ /* 0x000fea0003800000 */
.L_x_1:
        /* <DEDUP_REMOVED lines=15> */
.L_x_27:


//--------------------- .text._Z10reduceGmemPiS_j --------------------------
	.section	.text._Z10reduceGmemPiS_j,"ax",@progbits
	.align	128
        .global         _Z10reduceGmemPiS_j
        .type           _Z10reduceGmemPiS_j,@function
        .size           _Z10reduceGmemPiS_j,(.L_x_28 - _Z10reduceGmemPiS_j)
        .other          _Z10reduceGmemPiS_j,@"STO_CUDA_ENTRY STV_DEFAULT"
_Z10reduceGmemPiS_j:
.text._Z10reduceGmemPiS_j:
[----:B------:R-:W-:Y:S01]  /*0000*/  LDC R1, c[0x0][0x37c] ;  /* 0x0000df00ff017b82 */ /* 0x000fe20000000800 */
[----:B------:R-:W0:Y:S07]  /*0010*/  S2R R0, SR_CTAID.X ;  /* 0x0000000000007919 */ /* 0x000e2e0000002500 */
[----:B------:R-:W0:Y:S01]  /*0020*/  LDC R5, c[0x0][0x360] ;  /* 0x0000d800ff057b82 */ /* 0x000e220000000800 */
[----:B------:R-:W1:Y:S01]  /*0030*/  LDCU UR4, c[0x0][0x390] ;  /* 0x00007200ff0477ac */ /* 0x000e620008000800 */
[----:B------:R-:W2:Y:S06]  /*0040*/  S2R R7, SR_TID.X ;  /* 0x0000000000077919 */ /* 0x000eac0000002100 */
[----:B------:R-:W3:Y:S01]  /*0050*/  LDC.64 R2, c[0x0][0x380] ;  /* 0x0000e000ff027b82 */ /* 0x000ee20000000a00 */
[----:B0-----:R-:W-:-:S04]  /*0060*/  IMAD R4, R5, R0, RZ ;  /* 0x0000000005047224 */ /* 0x001fc800078e02ff */
[----:B--2---:R-:W-:-:S05]  /*0070*/  IMAD.IADD R6, R4, 0x1, R7 ;  /* 0x0000000104067824 */ /* 0x004fca00078e0207 */
[----:B-1----:R-:W-:-:S13]  /*0080*/  ISETP.GE.U32.AND P0, PT, R6, UR4, PT ;  /* 0x0000000406007c0c */ /* 0x002fda000bf06070 */
[----:B---3--:R-:W-:Y:S05]  /*0090*/  @!P0 EXIT ;  /* 0x000000000000894d */ /* 0x008fea0003800000 */
[C---:B------:R-:W-:Y:S01]  /*00a0*/  ISETP.GT.U32.AND P2, PT, R7.reuse, 0x1ff, PT ;  /* 0x000001ff0700780c */ /* 0x040fe20003f44070 */
[----:B------:R-:W-:Y:S01]  /*00b0*/  IMAD.WIDE.U32 R2, R4, 0x4, R2 ;  /* 0x0000000404027825 */ /* 0x000fe200078e0002 */
[----:B------:R-:W-:Y:S01]  /*00c0*/  ISETP.GT.U32.AND P3, PT, R7, 0xff, PT ;  /* 0x000000ff0700780c */ /* 0x000fe20003f64070 */
[----:B------:R-:W0:Y:S01]  /*00d0*/  LDCU.64 UR4, c[0x0][0x358] ;  /* 0x00006b00ff0477ac */ /* 0x000e220008000a00 */
[----:B------:R-:W-:Y:S01]  /*00e0*/  ISETP.LT.U32.OR P2, PT, R5, 0x400, P2 ;  /* 0x000004000500780c */ /* 0x000fe20001741470 */
[----:B------:R-:W-:Y:S01]  /*00f0*/  BSSY.RECONVERGENT B0, `(.L_x_2) ;  /* 0x000000d000007945 */ /* 0x000fe20003800200 */
[C---:B------:R-:W-:Y:S02]  /*0100*/  ISETP.GT.U32.AND P1, PT, R7.reuse, 0x7f, PT ;  /* 0x0000007f0700780c */ /* 0x040fe40003f24070 */
[----:B------:R-:W-:Y:S02]  /*0110*/  ISETP.GT.U32.AND P0, PT, R7, 0x3f, PT ;  /* 0x0000003f0700780c */ /* 0x000fe40003f04070 */
[----:B------:R-:W-:-:S02]  /*0120*/  ISETP.LT.U32.OR P3, PT, R5, 0x200, P3 ;  /* 0x000002000500780c */ /* 0x000fc40001f61470 */
[C---:B------:R-:W-:Y:S02]  /*0130*/  ISETP.LT.U32.OR P1, PT, R5.reuse, 0x100, P1 ;  /* 0x000001000500780c */ /* 0x040fe40000f21470 */
[----:B------:R-:W-:Y:S01]  /*0140*/  ISETP.LT.U32.OR P0, PT, R5, 0x80, P0 ;  /* 0x000000800500780c */ /* 0x000fe20000701470 */
[C---:B------:R-:W-:Y:S01]  /*0150*/  IMAD.WIDE.U32 R4, R7.reuse, 0x4, R2 ;  /* 0x0000000407047825 */ /* 0x040fe200078e0002 */
[----:B------:R-:W-:Y:S01]  /*0160*/  ISETP.GT.U32.AND P4, PT, R7, 0x1f, PT ;  /* 0x0000001f0700780c */ /* 0x000fe20003f84070 */
[----:B------:R-:W-:-:S12]  /*0170*/  @P2 BRA `(.L_x_3) ;  /* 0x0000000000102947 */ /* 0x000fd80003800000 */
[----:B0-----:R-:W2:Y:S04]  /*0180*/  LDG.E R6, desc[UR4][R4.64] ;  /* 0x0000000404067981 */ /* 0x001ea8000c1e1900 */
[----:B------:R-:W2:Y:S02]  /*0190*/  LDG.E R9, desc[UR4][R4.64+0x800] ;  /* 0x0008000404097981 */ /* 0x000ea4000c1e1900 */
[----:B--2---:R-:W-:-:S05]  /*01a0*/  IMAD.IADD R9, R6, 0x1, R9 ;  /* 0x0000000106097824 */ /* 0x004fca00078e0209 */
[----:B------:R1:W-:Y:S02]  /*01b0*/  STG.E desc[UR4][R4.64], R9 ;  /* 0x0000000904007986 */ /* 0x0003e4000c101904 */
.L_x_3:
[----:B0-----:R-:W-:Y:S05]  /*01c0*/  BSYNC.RECONVERGENT B0 ;  /* 0x0000000000007941 */ /* 0x001fea0003800200 */
.L_x_2:
[----:B------:R-:W-:Y:S06]  /*01d0*/  BAR.SYNC.DEFER_BLOCKING 0x0 ;  /* 0x0000000000007b1d */ /* 0x000fec0000010000 */
[----:B------:R-:W-:Y:S04]  /*01e0*/  BSSY.RECONVERGENT B0, `(.L_x_4) ;  /* 0x0000006000007945 */ /* 0x000fe80003800200 */
[----:B------:R-:W-:Y:S05]  /*01f0*/  @P3 BRA `(.L_x_5) ;  /* 0x0000000000103947 */ /* 0x000fea0003800000 */
[----:B------:R-:W2:Y:S04]  /*0200*/  LDG.E R6, desc[UR4][R4.64] ;  /* 0x0000000404067981 */ /* 0x000ea8000c1e1900 */
[----:B-1----:R-:W2:Y:S02]  /*0210*/  LDG.E R9, desc[UR4][R4.64+0x400] ;  /* 0x0004000404097981 */ /* 0x002ea4000c1e1900 */
[----:B--2---:R-:W-:-:S05]  /*0220*/  IMAD.IADD R9, R6, 0x1, R9 ;  /* 0x0000000106097824 */ /* 0x004fca00078e0209 */
[----:B------:R0:W-:Y:S02]  /*0230*/  STG.E desc[UR4][R4.64], R9 ;  /* 0x0000000904007986 */ /* 0x0001e4000c101904 */
.L_x_5:
[----:B------:R-:W-:Y:S05]  /*0240*/  BSYNC.RECONVERGENT B0 ;  /* 0x0000000000007941 */ /* 0x000fea0003800200 */
.L_x_4:
[----:B------:R-:W-:Y:S06]  /*0250*/  BAR.SYNC.DEFER_BLOCKING 0x0 ;  /* 0x0000000000007b1d */ /* 0x000fec0000010000 */
[----:B------:R-:W-:Y:S04]  /*0260*/  BSSY.RECONVERGENT B0, `(.L_x_6) ;  /* 0x0000006000007945 */ /* 0x000fe80003800200 */
[----:B------:R-:W-:Y:S05]  /*0270*/  @P1 BRA `(.L_x_7) ;  /* 0x0000000000101947 */ /* 0x000fea0003800000 */
[----:B------:R-:W2:Y:S04]  /*0280*/  LDG.E R6, desc[UR4][R4.64] ;  /* 0x0000000404067981 */ /* 0x000ea8000c1e1900 */
[----:B01----:R-:W2:Y:S02]  /*0290*/  LDG.E R9, desc[UR4][R4.64+0x200] ;  /* 0x0002000404097981 */ /* 0x003ea4000c1e1900 */
[----:B--2---:R-:W-:-:S05]  /*02a0*/  IADD3 R9, PT, PT, R6, R9, RZ ;  /* 0x0000000906097210 */ /* 0x004fca0007ffe0ff */
[----:B------:R2:W-:Y:S02]  /*02b0*/  STG.E desc[UR4][R4.64], R9 ;  /* 0x0000000904007986 */ /* 0x0005e4000c101904 */
.L_x_7:
[----:B------:R-:W-:Y:S05]  /*02c0*/  BSYNC.RECONVERGENT B0 ;  /* 0x0000000000007941 */ /* 0x000fea0003800200 */
.L_x_6:
[----:B------:R-:W-:Y:S04]  /*02d0*/  BSSY.RECONVERGENT B0, `(.L_x_8) ;  /* 0x0000006000007945 */ /* 0x000fe80003800200 */
[----:B------:R-:W-:Y:S05]  /*02e0*/  @P0 BRA `(.L_x_9) ;  /* 0x0000000000100947 */ /* 0x000fea0003800000 */
[----:B012---:R-:W2:Y:S04]  /*02f0*/  LDG.E R9, desc[UR4][R4.64] ;  /* 0x0000000404097981 */ /* 0x007ea8000c1e1900 */
[----:B------:R-:W2:Y:S02]  /*0300*/  LDG.E R6, desc[UR4][R4.64+0x100] ;  /* 0x0001000404067981 */ /* 0x000ea4000c1e1900 */
[----:B--2---:R-:W-:-:S05]  /*0310*/  IMAD.IADD R9, R6, 0x1, R9 ;  /* 0x0000000106097824 */ /* 0x004fca00078e0209 */
[----:B------:R3:W-:Y:S02]  /*0320*/  STG.E desc[UR4][R4.64], R9 ;  /* 0x0000000904007986 */ /* 0x0007e4000c101904 */
.L_x_9:
[----:B------:R-:W-:Y:S05]  /*0330*/  BSYNC.RECONVERGENT B0 ;  /* 0x0000000000007941 */ /* 0x000fea0003800200 */
.L_x_8:
[----:B------:R-:W-:Y:S05]  /*0340*/  @P4 EXIT ;  /* 0x000000000000494d */ /* 0x000fea0003800000 */
[----:B------:R-:W4:Y:S04]  /*0350*/  LDG.E.STRONG.SYS R6, desc[UR4][R4.64] ;  /* 0x0000000404067981 */ /* 0x000f28000c1f5900 */
[----:B0123--:R-:W4:Y:S02]  /*0360*/  LDG.E.STRONG.SYS R9, desc[UR4][R4.64+0x80] ;  /* 0x0000800404097981 */ /* 0x00ff24000c1f5900 */
[----:B----4-:R-:W-:-:S05]  /*0370*/  IMAD.IADD R9, R6, 0x1, R9 ;  /* 0x0000000106097824 */ /* 0x010fca00078e0209 */
[----:B------:R0:W-:Y:S04]  /*0380*/  STG.E.STRONG.SYS desc[UR4][R4.64], R9 ;  /* 0x0000000904007986 */ /* 0x0001e8000c115904 */
[----:B------:R-:W2:Y:S04]  /*0390*/  LDG.E.STRONG.SYS R6, desc[UR4][R4.64] ;  /* 0x0000000404067981 */ /* 0x000ea8000c1f5900 */
[----:B------:R-:W2:Y:S02]  /*03a0*/  LDG.E.STRONG.SYS R11, desc[UR4][R4.64+0x40] ;  /* 0x00004004040b7981 */ /* 0x000ea4000c1f5900 */
[----:B--2---:R-:W-:-:S05]  /*03b0*/  IADD3 R11, PT, PT, R6, R11, RZ ;  /* 0x0000000b060b7210 */ /* 0x004fca0007ffe0ff */
[----:B------:R1:W-:Y:S04]  /*03c0*/  STG.E.STRONG.SYS desc[UR4][R4.64], R11 ;  /* 0x0000000b04007986 */ /* 0x0003e8000c115904 */
[----:B------:R-:W2:Y:S04]  /*03d0*/  LDG.E.STRONG.SYS R6, desc[UR4][R4.64] ;  /* 0x0000000404067981 */ /* 0x000ea8000c1f5900 */
[----:B------:R-:W2:Y:S02]  /*03e0*/  LDG.E.STRONG.SYS R13, desc[UR4][R4.64+0x20] ;  /* 0x00002004040d7981 */ /* 0x000ea4000c1f5900 */
[----:B--2---:R-:W-:-:S05]  /*03f0*/  IMAD.IADD R13, R6, 0x1, R13 ;  /* 0x00000001060d7824 */ /* 0x004fca00078e020d */
[----:B------:R2:W-:Y:S04]  /*0400*/  STG.E.STRONG.SYS desc[UR4][R4.64], R13 ;  /* 0x0000000d04007986 */ /* 0x0005e8000c115904 */
[----:B------:R-:W3:Y:S04]  /*0410*/  LDG.E.STRONG.SYS R6, desc[UR4][R4.64] ;  /* 0x0000000404067981 */ /* 0x000ee8000c1f5900 */
[----:B------:R-:W3:Y:S02]  /*0420*/  LDG.E.STRONG.SYS R15, desc[UR4][R4.64+0x10] ;  /* 0x00001004040f7981 */ /* 0x000ee4000c1f5900 */
[----:B---3--:R-:W-:-:S05]  /*0430*/  IMAD.IADD R15, R6, 0x1, R15 ;  /* 0x00000001060f7824 */ /* 0x008fca00078e020f */
[----:B------:R2:W-:Y:S04]  /*0440*/  STG.E.STRONG.SYS desc[UR4][R4.64], R15 ;  /* 0x0000000f04007986 */ /* 0x0005e8000c115904 */
[----:B------:R-:W3:Y:S04]  /*0450*/  LDG.E.STRONG.SYS R6, desc[UR4][R4.64] ;  /* 0x0000000404067981 */ /* 0x000ee8000c1f5900 */
[----:B0-----:R-:W3:Y:S02]  /*0460*/  LDG.E.STRONG.SYS R9, desc[UR4][R4.64+0x8] ;  /* 0x0000080404097981 */ /* 0x001ee4000c1f5900 */
[----:B---3--:R-:W-:-:S05]  /*0470*/  IADD3 R9, PT, PT, R6, R9, RZ ;  /* 0x0000000906097210 */ /* 0x008fca0007ffe0ff */
[----:B------:R2:W-:Y:S04]  /*0480*/  STG.E.STRONG.SYS desc[UR4][R4.64], R9 ;  /* 0x0000000904007986 */ /* 0x0005e8000c115904 */
[----:B------:R-:W3:Y:S04]  /*0490*/  LDG.E.STRONG.SYS R6, desc[UR4][R4.64] ;  /* 0x0000000404067981 */ /* 0x000ee8000c1f5900 */
[----:B-1----:R-:W3:Y:S01]  /*04a0*/  LDG.E.STRONG.SYS R11, desc[UR4][R4.64+0x4] ;  /* 0x00000404040b7981 */ /* 0x002ee2000c1f5900 */
[----:B------:R-:W-:Y:S01]  /*04b0*/  ISETP.NE.AND P0, PT, R7, RZ, PT ;  /* 0x000000ff0700720c */ /* 0x000fe20003f05270 */
[----:B---3--:R-:W-:-:S05]  /*04c0*/  IMAD.IADD R11, R6, 0x1, R11 ;  /* 0x00000001060b7824 */ /* 0x008fca00078e020b */
[----:B------:R2:W-:Y:S07]  /*04d0*/  STG.E.STRONG.SYS desc[UR4][R4.64], R11 ;  /* 0x0000000b04007986 */ /* 0x0005ee000c115904 */
[----:B------:R-:W-:Y:S05]  /*04e0*/  @P0 EXIT ;  /* 0x000000000000094d */ /* 0x000fea0003800000 */
[----:B------:R-:W3:Y:S01]  /*04f0*/  LDG.E R3, desc[UR4][R2.64] ;  /* 0x0000000402037981 */ /* 0x000ee2000c1e1900 */
[----:B--2---:R-:W0:Y:S02]  /*0500*/  LDC.64 R4, c[0x0][0x388] ;  /* 0x0000e200ff047b82 */ /* 0x004e240000000a00 */
[----:B0-----:R-:W-:-:S05]  /*0510*/  IMAD.WIDE.U32 R4, R0, 0x4, R4 ;  /* 0x0000000400047825 */ /* 0x001fca00078e0004 */
[----:B---3--:R-:W-:Y:S01]  /*0520*/  STG.E desc[UR4][R4.64], R3 ;  /* 0x0000000304007986 */ /* 0x008fe2000c101904 */
[----:B------:R-:W-:Y:S05]  /*0530*/  EXIT ;  /* 0x000000000000794d */ /* 0x000fea0003800000 */
.L_x_10:
        /* <DEDUP_REMOVED lines=12> */
.L_x_28:


//--------------------- .text._Z7reduce4PiS_m     --------------------------
	.section	.text._Z7reduce4PiS_m,"ax",@progbits
	.align	128
        .global         _Z7reduce4PiS_m
        .type           _Z7reduce4PiS_m,@function
        .size           _Z7reduce4PiS_m,(.L_x_29 - _Z7reduce4PiS_m)
        .other          _Z7reduce4PiS_m,@"STO_CUDA_ENTRY STV_DEFAULT"
_Z7reduce4PiS_m:
.text._Z7reduce4PiS_m:
[----:B------:R-:W-:Y:S01]  /*0000*/  LDC R1, c[0x0][0x37c] ;  /* 0x0000df00ff017b82 */ /* 0x000fe20000000800 */
[----:B------:R-:W0:Y:S01]  /*0010*/  S2R R0, SR_CTAID.X ;  /* 0x0000000000007919 */ /* 0x000e220000002500 */
[----:B------:R-:W0:Y:S06]  /*0020*/  LDCU UR6, c[0x0][0x360] ;  /* 0x00006c00ff0677ac */ /* 0x000e2c0008000800 */
[----:B------:R-:W1:Y:S01]  /*0030*/  LDC.64 R6, c[0x0][0x380] ;  /* 0x0000e000ff067b82 */ /* 0x000e620000000a00 */
[----:B------:R-:W2:Y:S01]  /*0040*/  S2R R2, SR_TID.X ;  /* 0x0000000000027919 */ /* 0x000ea20000002100 */
[----:B------:R-:W3:Y:S01]  /*0050*/  LDCU.64 UR8, c[0x0][0x358] ;  /* 0x00006b00ff0877ac */ /* 0x000ee20008000a00 */
[----:B0-----:R-:W-:-:S04]  /*0060*/  IMAD R3, R0, UR6, RZ ;  /* 0x0000000600037c24 */ /* 0x001fc8000f8e02ff */
[----:B--2---:R-:W-:-:S04]  /*0070*/  IMAD R3, R3, 0x2, R2 ;  /* 0x0000000203037824 */ /* 0x004fc800078e0202 */
[C---:B------:R-:W-:Y:S02]  /*0080*/  VIADD R9, R3.reuse, UR6 ;  /* 0x0000000603097c36 */ /* 0x040fe40008000000 */
[----:B-1----:R-:W-:-:S04]  /*0090*/  IMAD.WIDE.U32 R4, R3, 0x4, R6 ;  /* 0x0000000403047825 */ /* 0x002fc800078e0006 */
[----:B------:R-:W-:Y:S02]  /*00a0*/  IMAD.WIDE.U32 R6, R9, 0x4, R6 ;  /* 0x0000000409067825 */ /* 0x000fe400078e0006 */
[----:B---3--:R-:W2:Y:S04]  /*00b0*/  LDG.E R4, desc[UR8][R4.64] ;  /* 0x0000000804047981 */ /* 0x008ea8000c1e1900 */
[----:B------:R-:W2:Y:S01]  /*00c0*/  LDG.E R7, desc[UR8][R6.64] ;  /* 0x0000000806077981 */ /* 0x000ea2000c1e1900 */
[----:B------:R-:W0:Y:S01]  /*00d0*/  S2UR UR5, SR_CgaCtaId ;  /* 0x00000000000579c3 */ /* 0x000e220000008800 */
[----:B------:R-:W-:Y:S01]  /*00e0*/  UMOV UR4, 0x400 ;  /* 0x0000040000047882 */ /* 0x000fe20000000000 */
[----:B------:R-:W-:Y:S01]  /*00f0*/  UISETP.GE.U32.AND UP0, UPT, UR6, 0x42, UPT ;  /* 0x000000420600788c */ /* 0x000fe2000bf06070 */
[----:B------:R-:W-:Y:S01]  /*0100*/  ISETP.GT.U32.AND P1, PT, R2, 0x1f, PT ;  /* 0x0000001f0200780c */ /* 0x000fe20003f24070 */
[----:B0-----:R-:W-:-:S06]  /*0110*/  ULEA UR4, UR5, UR4, 0x18 ;  /* 0x0000000405047291 */ /* 0x001fcc000f8ec0ff */
[----:B------:R-:W-:Y:S02]  /*0120*/  LEA R3, R2, UR4, 0x2 ;  /* 0x0000000402037c11 */ /* 0x000fe4000f8e10ff */
[----:B--2---:R-:W-:-:S05]  /*0130*/  IADD3 R8, PT, PT, R4, R7, RZ ;  /* 0x0000000704087210 */ /* 0x004fca0007ffe0ff */
[----:B------:R0:W-:Y:S01]  /*0140*/  STS [R3], R8 ;  /* 0x0000000803007388 */ /* 0x0001e20000000800 */
[----:B------:R-:W-:Y:S06]  /*0150*/  BAR.SYNC.DEFER_BLOCKING 0x0 ;  /* 0x0000000000007b1d */ /* 0x000fec0000010000 */
[----:B------:R-:W-:Y:S05]  /*0160*/  BRA.U !UP0, `(.L_x_11) ;  /* 0x0000000108487547 */ /* 0x000fea000b800000 */
[----:B------:R-:W-:Y:S01]  /*0170*/  USHF.R.U32.HI UR4, URZ, 0x1, UR6 ;  /* 0x00000001ff047899 */ /* 0x000fe20008011606 */
[----:B------:R-:W-:-:S05]  /*0180*/  IMAD.MOV.U32 R9, RZ, RZ, RZ ;  /* 0x000000ffff097224 */ /* 0x000fca00078e00ff */
[----:B0-----:R-:W-:-:S07]  /*0190*/  IMAD.U32 R8, RZ, RZ, UR4 ;  /* 0x00000004ff087e24 */ /* 0x001fce000f8e00ff */
.L_x_12:
[----:B------:R-:W-:Y:S02]  /*01a0*/  ISETP.GT.U32.AND P0, PT, R8, R2, PT ;  /* 0x000000020800720c */ /* 0x000fe40003f04070 */
[----:B------:R-:W-:Y:S02]  /*01b0*/  SHF.R.U32.HI R7, RZ, 0x1, R9 ;  /* 0x00000001ff077819 */ /* 0x000fe40000011609 */
[----:B------:R-:W-:-:S13]  /*01c0*/  ISETP.GT.U32.AND.EX P0, PT, R9, RZ, PT, P0 ;  /* 0x000000ff0900720c */ /* 0x000fda0003f04100 */
[----:B------:R-:W-:Y:S01]  /*01d0*/  @P0 LEA R4, R8, R3, 0x2 ;  /* 0x0000000308040211 */ /* 0x000fe200078e10ff */
[----:B------:R-:W-:Y:S05]  /*01e0*/  @P0 LDS R5, [R3] ;  /* 0x0000000003050984 */ /* 0x000fea0000000800 */
[----:B------:R-:W0:Y:S02]  /*01f0*/  @P0 LDS R4, [R4] ;  /* 0x0000000004040984 */ /* 0x000e240000000800 */
[----:B0-----:R-:W-:Y:S01]  /*0200*/  @P0 IMAD.IADD R6, R4, 0x1, R5 ;  /* 0x0000000104060824 */ /* 0x001fe200078e0205 */
[----:B------:R-:W-:-:S04]  /*0210*/  SHF.R.U64 R5, R8, 0x1, R9 ;  /* 0x0000000108057819 */ /* 0x000fc80000001209 */
[----:B------:R1:W-:Y:S01]  /*0220*/  @P0 STS [R3], R6 ;  /* 0x0000000603000388 */ /* 0x0003e20000000800 */
[----:B------:R-:W-:Y:S01]  /*0230*/  BAR.SYNC.DEFER_BLOCKING 0x0 ;  /* 0x0000000000007b1d */ /* 0x000fe20000010000 */
[----:B------:R-:W-:Y:S02]  /*0240*/  ISETP.GT.U32.AND P0, PT, R8, 0x41, PT ;  /* 0x000000410800780c */ /* 0x000fe40003f04070 */
[----:B------:R-:W-:Y:S02]  /*0250*/  MOV R8, R5 ;  /* 0x0000000500087202 */ /* 0x000fe40000000f00 */
[----:B------:R-:W-:Y:S01]  /*0260*/  ISETP.GT.U32.AND.EX P0, PT, R9, RZ, PT, P0 ;  /* 0x000000ff0900720c */ /* 0x000fe20003f04100 */
[----:B------:R-:W-:-:S12]  /*0270*/  IMAD.MOV.U32 R9, RZ, RZ, R7 ;  /* 0x000000ffff097224 */ /* 0x000fd800078e0007 */
[----:B-1----:R-:W-:Y:S05]  /*0280*/  @P0 BRA `(.L_x_12) ;  /* 0xfffffffc00c40947 */ /* 0x002fea000383ffff */
.L_x_11:
[----:B------:R-:W-:Y:S05]  /*0290*/  @P1 EXIT ;  /* 0x000000000000194d */ /* 0x000fea0003800000 */
[----:B------:R-:W-:Y:S01]  /*02a0*/  LDS R4, [R3+0x80] ;  /* 0x0000800003047984 */ /* 0x000fe20000000800 */
[----:B------:R-:W-:-:S03]  /*02b0*/  ISETP.NE.AND P0, PT, R2, RZ, PT ;  /* 0x000000ff0200720c */ /* 0x000fc60003f05270 */
[----:B------:R-:W1:Y:S02]  /*02c0*/  LDS R5, [R3] ;  /* 0x0000000003057984 */ /* 0x000e640000000800 */
[----:B-1----:R-:W-:-:S05]  /*02d0*/  IMAD.IADD R4, R4, 0x1, R5 ;  /* 0x0000000104047824 */ /* 0x002fca00078e0205 */
[----:B------:R-:W-:Y:S04]  /*02e0*/  STS [R3], R4 ;  /* 0x0000000403007388 */ /* 0x000fe80000000800 */
[----:B------:R-:W-:Y:S04]  /*02f0*/  LDS R5, [R3+0x40] ;  /* 0x0000400003057984 */ /* 0x000fe80000000800 */
[----:B------:R-:W1:Y:S02]  /*0300*/  LDS R6, [R3] ;  /* 0x0000000003067984 */ /* 0x000e640000000800 */
[----:B-1----:R-:W-:-:S05]  /*0310*/  IADD3 R6, PT, PT, R5, R6, RZ ;  /* 0x0000000605067210 */ /* 0x002fca0007ffe0ff */
[----:B------:R-:W-:Y:S04]  /*0320*/  STS [R3], R6 ;  /* 0x0000000603007388 */ /* 0x000fe80000000800 */
[----:B------:R-:W-:Y:S04]  /*0330*/  LDS R5, [R3+0x20] ;  /* 0x0000200003057984 */ /* 0x000fe80000000800 */
[----:B0-----:R-:W0:Y:S02]  /*0340*/  LDS R8, [R3] ;  /* 0x0000000003087984 */ /* 0x001e240000000800 */
[----:B0-----:R-:W-:-:S05]  /*0350*/  IMAD.IADD R8, R5, 0x1, R8 ;  /* 0x0000000105087824 */ /* 0x001fca00078e0208 */
[----:B------:R-:W-:Y:S04]  /*0360*/  STS [R3], R8 ;  /* 0x0000000803007388 */ /* 0x000fe80000000800 */
[----:B------:R-:W-:Y:S04]  /*0370*/  LDS R5, [R3+0x10] ;  /* 0x0000100003057984 */ /* 0x000fe80000000800 */
[----:B------:R-:W0:Y:S02]  /*0380*/  LDS R10, [R3] ;  /* 0x00000000030a7984 */ /* 0x000e240000000800 */
[----:B0-----:R-:W-:-:S05]  /*0390*/  IADD3 R10, PT, PT, R5, R10, RZ ;  /* 0x0000000a050a7210 */ /* 0x001fca0007ffe0ff */
[----:B------:R-:W-:Y:S04]  /*03a0*/  STS [R3], R10 ;  /* 0x0000000a03007388 */ /* 0x000fe80000000800 */
[----:B------:R-:W-:Y:S04]  /*03b0*/  LDS R4, [R3+0x8] ;  /* 0x0000080003047984 */ /* 0x000fe80000000800 */
[----:B------:R-:W0:Y:S02]  /*03c0*/  LDS R5, [R3] ;  /* 0x0000000003057984 */ /* 0x000e240000000800 */
[----:B0-----:R-:W-:-:S05]  /*03d0*/  IMAD.IADD R4, R4, 0x1, R5 ;  /* 0x0000000104047824 */ /* 0x001fca00078e0205 */
[----:B------:R-:W-:Y:S04]  /*03e0*/  STS [R3], R4 ;  /* 0x0000000403007388 */ /* 0x000fe80000000800 */
[----:B------:R-:W-:Y:S04]  /*03f0*/  LDS R5, [R3+0x4] ;  /* 0x0000040003057984 */ /* 0x000fe80000000800 */
[----:B------:R-:W0:Y:S02]  /*0400*/  LDS R6, [R3] ;  /* 0x0000000003067984 */ /* 0x000e240000000800 */
[----:B0-----:R-:W-:-:S05]  /*0410*/  IADD3 R6, PT, PT, R5, R6, RZ ;  /* 0x0000000605067210 */ /* 0x001fca0007ffe0ff */
[----:B------:R0:W-:Y:S01]  /*0420*/  STS [R3], R6 ;  /* 0x0000000603007388 */ /* 0x0001e20000000800 */
[----:B------:R-:W-:Y:S05]  /*0430*/  @P0 EXIT ;  /* 0x000000000000094d */ /* 0x000fea0003800000 */
[----:B------:R-:W1:Y:S01]  /*0440*/  S2UR UR5, SR_CgaCtaId ;  /* 0x00000000000579c3 */ /* 0x000e620000008800 */
[----:B------:R-:W-:-:S07]  /*0450*/  UMOV UR4, 0x400 ;  /* 0x0000040000047882 */ /* 0x000fce0000000000 */
[----:B0-----:R-:W0:Y:S01]  /*0460*/  LDC.64 R2, c[0x0][0x388] ;  /* 0x0000e200ff027b82 */ /* 0x001e220000000a00 */
[----:B-1----:R-:W-:Y:S01]  /*0470*/  ULEA UR4, UR5, UR4, 0x18 ;  /* 0x0000000405047291 */ /* 0x002fe2000f8ec0ff */
[----:B0-----:R-:W-:-:S08]  /*0480*/  IMAD.WIDE.U32 R2, R0, 0x4, R2 ;  /* 0x0000000400027825 */ /* 0x001fd000078e0002 */
[----:B------:R-:W0:Y:S04]  /*0490*/  LDS R5, [UR4] ;  /* 0x00000004ff057984 */ /* 0x000e280008000800 */
[----:B0-----:R-:W-:Y:S01]  /*04a0*/  STG.E desc[UR8][R2.64], R5 ;  /* 0x0000000502007986 */ /* 0x001fe2000c101908 */
[----:B------:R-:W-:Y:S05]  /*04b0*/  EXIT ;  /* 0x000000000000794d */ /* 0x000fea0003800000 */
.L_x_13:
        /* <DEDUP_REMOVED lines=12> */
.L_x_29:


//--------------------- .text._Z7reduce3PiS_m     --------------------------
	.section	.text._Z7reduce3PiS_m,"ax",@progbits
	.align	128
        .global         _Z7reduce3PiS_m
        .type           _Z7reduce3PiS_m,@function
        .size           _Z7reduce3PiS_m,(.L_x_30 - _Z7reduce3PiS_m)
        .other          _Z7reduce3PiS_m,@"STO_CUDA_ENTRY STV_DEFAULT"
_Z7reduce3PiS_m:
.text._Z7reduce3PiS_m:
        /* <DEDUP_REMOVED lines=16> */
[----:B------:R-:W-:Y:S01]  /*0100*/  ISETP.NE.AND P1, PT, R9, RZ, PT ;  /* 0x000000ff0900720c */ /* 0x000fe20003f25270 */
        /* <DEDUP_REMOVED lines=8> */
[----:B------:R-:W-:-:S07]  /*0190*/  MOV R6, UR4 ;  /* 0x0000000400067c02 */ /* 0x000fce0008000f00 */
.L_x_15:
[----:B------:R-:W-:Y:S02]  /*01a0*/  ISETP.GT.U32.AND P0, PT, R6, R9, PT ;  /* 0x000000090600720c */ /* 0x000fe40003f04070 */
[----:B------:R-:W-:Y:S02]  /*01b0*/  SHF.R.U32.HI R4, RZ, 0x1, R5 ;  /* 0x00000001ff047819 */ /* 0x000fe40000011605 */
[----:B------:R-:W-:-:S13]  /*01c0*/  ISETP.GT.U32.AND.EX P0, PT, R5, RZ, PT, P0 ;  /* 0x000000ff0500720c */ /* 0x000fda0003f04100 */
[----:B0-----:R-:W-:Y:S01]  /*01d0*/  @P0 IMAD R0, R6, 0x4, R7 ;  /* 0x0000000406000824 */ /* 0x001fe200078e0207 */
[----:B------:R-:W-:Y:S05]  /*01e0*/  @P0 LDS R3, [R7] ;  /* 0x0000000007030984 */ /* 0x000fea0000000800 */
[----:B------:R-:W0:Y:S02]  /*01f0*/  @P0 LDS R0, [R0] ;  /* 0x0000000000000984 */ /* 0x000e240000000800 */
[----:B0-----:R-:W-:Y:S02]  /*0200*/  @P0 IADD3 R2, PT, PT, R0, R3, RZ ;  /* 0x0000000300020210 */ /* 0x001fe40007ffe0ff */
[----:B------:R-:W-:-:S03]  /*0210*/  SHF.R.U64 R3, R6, 0x1, R5 ;  /* 0x0000000106037819 */ /* 0x000fc60000001205 */
[----:B------:R1:W-:Y:S01]  /*0220*/  @P0 STS [R7], R2 ;  /* 0x0000000207000388 */ /* 0x0003e20000000800 */
[----:B------:R-:W-:Y:S01]  /*0230*/  BAR.SYNC.DEFER_BLOCKING 0x0 ;  /* 0x0000000000007b1d */ /* 0x000fe20000010000 */
[----:B------:R-:W-:Y:S02]  /*0240*/  ISETP.GT.U32.AND P0, PT, R6, 0x1, PT ;  /* 0x000000010600780c */ /* 0x000fe40003f04070 */
[----:B------:R-:W-:Y:S02]  /*0250*/  MOV R6, R3 ;  /* 0x0000000300067202 */ /* 0x000fe40000000f00 */
[----:B------:R-:W-:Y:S01]  /*0260*/  ISETP.GT.U32.AND.EX P0, PT, R5, RZ, PT, P0 ;  /* 0x000000ff0500720c */ /* 0x000fe20003f04100 */
[----:B------:R-:W-:-:S12]  /*0270*/  IMAD.MOV.U32 R5, RZ, RZ, R4 ;  /* 0x000000ffff057224 */ /* 0x000fd800078e0004 */
[----:B-1----:R-:W-:Y:S05]  /*0280*/  @P0 BRA `(.L_x_15) ;  /* 0xfffffffc00c40947 */ /* 0x002fea000383ffff */
.L_x_14:
[----:B------:R-:W-:Y:S05]  /*0290*/  @P1 EXIT ;  /* 0x000000000000194d */ /* 0x000fea0003800000 */
[----:B------:R-:W1:Y:S01]  /*02a0*/  S2UR UR5, SR_CgaCtaId ;  /* 0x00000000000579c3 */ /* 0x000e620000008800 */
[----:B------:R-:W-:-:S07]  /*02b0*/  UMOV UR4, 0x400 ;  /* 0x0000040000047882 */ /* 0x000fce0000000000 */
[----:B------:R-:W2:Y:S01]  /*02c0*/  LDC.64 R2, c[0x0][0x388] ;  /* 0x0000e200ff027b82 */ /* 0x000ea20000000a00 */
[----:B-1----:R-:W-:Y:S01]  /*02d0*/  ULEA UR4, UR5, UR4, 0x18 ;  /* 0x0000000405047291 */ /* 0x002fe2000f8ec0ff */
[----:B--2---:R-:W-:-:S08]  /*02e0*/  IMAD.WIDE.U32 R2, R11, 0x4, R2 ;  /* 0x000000040b027825 */ /* 0x004fd000078e0002 */
[----:B------:R-:W1:Y:S04]  /*02f0*/  LDS R5, [UR4] ;  /* 0x00000004ff057984 */ /* 0x000e680008000800 */
[----:B-1----:R-:W-:Y:S01]  /*0300*/  STG.E desc[UR8][R2.64], R5 ;  /* 0x0000000502007986 */ /* 0x002fe2000c101908 */
[----:B------:R-:W-:Y:S05]  /*0310*/  EXIT ;  /* 0x000000000000794d */ /* 0x000fea0003800000 */
.L_x_16:
        /* <DEDUP_REMOVED lines=14> */
.L_x_30:


//--------------------- .text._Z7reduce2PiS_m     --------------------------
	.section	.text._Z7reduce2PiS_m,"ax",@progbits
	.align	128
        .global         _Z7reduce2PiS_m
        .type           _Z7reduce2PiS_m,@function
        .size           _Z7reduce2PiS_m,(.L_x_31 - _Z7reduce2PiS_m)
        .other          _Z7reduce2PiS_m,@"STO_CUDA_ENTRY STV_DEFAULT"
_Z7reduce2PiS_m:
.text._Z7reduce2PiS_m:
[----:B------:R-:W-:Y:S01]  /*0000*/  LDC R1, c[0x0][0x37c] ;  /* 0x0000df00ff017b82 */ /* 0x000fe20000000800 */
[----:B------:R-:W0:Y:S01]  /*0010*/  S2R R4, SR_TID.X ;  /* 0x0000000000047919 */ /* 0x000e220000002100 */
[----:B------:R-:W0:Y:S01]  /*0020*/  LDCU UR8, c[0x0][0x360] ;  /* 0x00006c00ff0877ac */ /* 0x000e220008000800 */
[----:B------:R-:W0:Y:S01]  /*0030*/  S2R R7, SR_CTAID.X ;  /* 0x0000000000077919 */ /* 0x000e220000002500 */
[----:B------:R-:W1:Y:S01]  /*0040*/  LDCU.64 UR4, c[0x0][0x390] ;  /* 0x00007200ff0477ac */ /* 0x000e620008000a00 */
[----:B0-----:R-:W-:-:S05]  /*0050*/  IMAD R0, R7, UR8, R4 ;  /* 0x0000000807007c24 */ /* 0x001fca000f8e0204 */
[----:B-1----:R-:W-:-:S04]  /*0060*/  ISETP.GT.U32.AND P0, PT, R0, UR4, PT ;  /* 0x0000000400007c0c */ /* 0x002fc8000bf04070 */
[----:B------:R-:W-:-:S13]  /*0070*/  ISETP.GT.U32.AND.EX P0, PT, RZ, UR5, PT, P0 ;  /* 0x00000005ff007c0c */ /* 0x000fda000bf04100 */
[----:B------:R-:W-:Y:S05]  /*0080*/  @P0 EXIT ;  /* 0x000000000000094d */ /* 0x000fea0003800000 */
[----:B------:R-:W0:Y:S01]  /*0090*/  LDCU.64 UR4, c[0x0][0x380] ;  /* 0x00007000ff0477ac */ /* 0x000e220008000a00 */
[----:B------:R-:W1:Y:S01]  /*00a0*/  LDCU.64 UR6, c[0x0][0x358] ;  /* 0x00006b00ff0677ac */ /* 0x000e620008000a00 */
[----:B0-----:R-:W-:-:S04]  /*00b0*/  LEA R2, P0, R0, UR4, 0x2 ;  /* 0x0000000400027c11 */ /* 0x001fc8000f8010ff */
[----:B------:R-:W-:-:S05]  /*00c0*/  LEA.HI.X R3, R0, UR5, RZ, 0x2, P0 ;  /* 0x0000000500037c11 */ /* 0x000fca00080f14ff */
[----:B-1----:R-:W2:Y:S01]  /*00d0*/  LDG.E R2, desc[UR6][R2.64] ;  /* 0x0000000602027981 */ /* 0x002ea2000c1e1900 */
[----:B------:R-:W0:Y:S01]  /*00e0*/  S2UR UR5, SR_CgaCtaId ;  /* 0x00000000000579c3 */ /* 0x000e220000008800 */
[----:B------:R-:W-:Y:S01]  /*00f0*/  UMOV UR4, 0x400 ;  /* 0x0000040000047882 */ /* 0x000fe20000000000 */
[----:B------:R-:W-:Y:S01]  /*0100*/  UISETP.GE.U32.AND UP0, UPT, UR8, 0x2, UPT ;  /* 0x000000020800788c */ /* 0x000fe2000bf06070 */
[----:B------:R-:W-:Y:S01]  /*0110*/  ISETP.NE.AND P1, PT, R4, RZ, PT ;  /* 0x000000ff0400720c */ /* 0x000fe20003f25270 */
[----:B0-----:R-:W-:-:S06]  /*0120*/  ULEA UR4, UR5, UR4, 0x18 ;  /* 0x0000000405047291 */ /* 0x001fcc000f8ec0ff */
[----:B------:R-:W-:-:S05]  /*0130*/  LEA R5, R4, UR4, 0x2 ;  /* 0x0000000404057c11 */ /* 0x000fca000f8e10ff */
[----:B--2---:R0:W-:Y:S01]  /*0140*/  STS [R5], R2 ;  /* 0x0000000205007388 */ /* 0x0041e20000000800 */
[----:B------:R-:W-:Y:S06]  /*0150*/  BAR.SYNC.DEFER_BLOCKING 0x0 ;  /* 0x0000000000007b1d */ /* 0x000fec0000010000 */
[----:B------:R-:W-:Y:S05]  /*0160*/  BRA.U !UP0, `(.L_x_17) ;  /* 0x0000000108487547 */ /* 0x000fea000b800000 */
[----:B------:R-:W-:Y:S01]  /*0170*/  USHF.R.U32.HI UR4, URZ, 0x1, UR8 ;  /* 0x00000001ff047899 */ /* 0x000fe20008011608 */
[----:B------:R-:W-:-:S05]  /*0180*/  IMAD.MOV.U32 R9, RZ, RZ, RZ ;  /* 0x000000ffff097224 */ /* 0x000fca00078e00ff */
[----:B------:R-:W-:-:S07]  /*0190*/  IMAD.U32 R8, RZ, RZ, UR4 ;  /* 0x00000004ff087e24 */ /* 0x000fce000f8e00ff */
.L_x_18:
[----:B------:R-:W-:Y:S02]  /*01a0*/  ISETP.GT.U32.AND P0, PT, R8, R4, PT ;  /* 0x000000040800720c */ /* 0x000fe40003f04070 */
[----:B------:R-:W-:Y:S02]  /*01b0*/  SHF.R.U32.HI R6, RZ, 0x1, R9 ;  /* 0x00000001ff067819 */ /* 0x000fe40000011609 */
[----:B------:R-:W-:-:S13]  /*01c0*/  ISETP.GT.U32.AND.EX P0, PT, R9, RZ, PT, P0 ;  /* 0x000000ff0900720c */ /* 0x000fda0003f04100 */
[----:B------:R-:W-:Y:S01]  /*01d0*/  @P0 IMAD R0, R8, 0x4, R5 ;  /* 0x0000000408000824 */ /* 0x000fe200078e0205 */
[----:B------:R-:W-:Y:S05]  /*01e0*/  @P0 LDS R3, [R5] ;  /* 0x0000000005030984 */ /* 0x000fea0000000800 */
[----:B------:R-:W0:Y:S02]  /*01f0*/  @P0 LDS R0, [R0] ;  /* 0x0000000000000984 */ /* 0x000e240000000800 */
[----:B0-----:R-:W-:Y:S01]  /*0200*/  @P0 IMAD.IADD R2, R0, 0x1, R3 ;  /* 0x0000000100020824 */ /* 0x001fe200078e0203 */
[----:B------:R-:W-:-:S04]  /*0210*/  SHF.R.U64 R3, R8, 0x1, R9 ;  /* 0x0000000108037819 */ /* 0x000fc80000001209 */
[----:B------:R1:W-:Y:S01]  /*0220*/  @P0 STS [R5], R2 ;  /* 0x0000000205000388 */ /* 0x0003e20000000800 */
[----:B------:R-:W-:Y:S01]  /*0230*/  BAR.SYNC.DEFER_BLOCKING 0x0 ;  /* 0x0000000000007b1d */ /* 0x000fe20000010000 */
[----:B------:R-:W-:Y:S01]  /*0240*/  ISETP.GT.U32.AND P0, PT, R8, 0x1, PT ;  /* 0x000000010800780c */ /* 0x000fe20003f04070 */
[----:B------:R-:W-:-:S03]  /*0250*/  IMAD.MOV.U32 R8, RZ, RZ, R3 ;  /* 0x000000ffff087224 */ /* 0x000fc600078e0003 */
[----:B------:R-:W-:Y:S01]  /*0260*/  ISETP.GT.U32.AND.EX P0, PT, R9, RZ, PT, P0 ;  /* 0x000000ff0900720c */ /* 0x000fe20003f04100 */
[----:B------:R-:W-:-:S12]  /*0270*/  IMAD.MOV.U32 R9, RZ, RZ, R6 ;  /* 0x000000ffff097224 */ /* 0x000fd800078e0006 */
[----:B-1----:R-:W-:Y:S05]  /*0280*/  @P0 BRA `(.L_x_18) ;  /* 0xfffffffc00c40947 */ /* 0x002fea000383ffff */
.L_x_17:
        /* <DEDUP_REMOVED lines=9> */
.L_x_19:
        /* <DEDUP_REMOVED lines=14> */
.L_x_31:


//--------------------- .text._Z7reduce1PiS_m     --------------------------
	.section	.text._Z7reduce1PiS_m,"ax",@progbits
	.align	128
        .global         _Z7reduce1PiS_m
        .type           _Z7reduce1PiS_m,@function
        .size           _Z7reduce1PiS_m,(.L_x_32 - _Z7reduce1PiS_m)
        .other          _Z7reduce1PiS_m,@"STO_CUDA_ENTRY STV_DEFAULT"
_Z7reduce1PiS_m:
.text._Z7reduce1PiS_m:
[----:B------:R-:W-:Y:S01]  /*0000*/  LDC R1, c[0x0][0x37c] ;  /* 0x0000df00ff017b82 */ /* 0x000fe20000000800 */
[----:B------:R-:W0:Y:S01]  /*0010*/  S2R R4, SR_TID.X ;  /* 0x0000000000047919 */ /* 0x000e220000002100 */
[----:B------:R-:W0:Y:S01]  /*0020*/  LDCU UR7, c[0x0][0x360] ;  /* 0x00006c00ff0777ac */ /* 0x000e220008000800 */
[----:B------:R-:W0:Y:S01]  /*0030*/  S2R R7, SR_CTAID.X ;  /* 0x0000000000077919 */ /* 0x000e220000002500 */
[----:B------:R-:W1:Y:S01]  /*0040*/  LDCU.64 UR4, c[0x0][0x390] ;  /* 0x00007200ff0477ac */ /* 0x000e620008000a00 */
[----:B0-----:R-:W-:-:S05]  /*0050*/  IMAD R0, R7, UR7, R4 ;  /* 0x0000000707007c24 */ /* 0x001fca000f8e0204 */
[----:B-1----:R-:W-:-:S04]  /*0060*/  ISETP.GE.U32.AND P0, PT, R0, UR4, PT ;  /* 0x0000000400007c0c */ /* 0x002fc8000bf06070 */
[----:B------:R-:W-:-:S13]  /*0070*/  ISETP.GE.U32.AND.EX P0, PT, RZ, UR5, PT, P0 ;  /* 0x00000005ff007c0c */ /* 0x000fda000bf06100 */
        /* <DEDUP_REMOVED lines=15> */
[----:B------:R-:W-:-:S05]  /*0170*/  UMOV UR5, 0x1 ;  /* 0x0000000100057882 */ /* 0x000fca0000000000 */
.L_x_21:
[----:B------:R-:W-:-:S04]  /*0180*/  USHF.L.U32 UR6, UR5, 0x1, URZ ;  /* 0x0000000105067899 */ /* 0x000fc800080006ff */
[----:B------:R-:W-:Y:S02]  /*0190*/  UISETP.GE.U32.AND UP0, UPT, UR6, UR7, UPT ;  /* 0x000000070600728c */ /* 0x000fe4000bf06070 */
[----:B01----:R-:W-:-:S05]  /*01a0*/  IMAD R2, R4, UR6, RZ ;  /* 0x0000000604027c24 */ /* 0x003fca000f8e02ff */
[----:B------:R-:W-:-:S13]  /*01b0*/  ISETP.GE.U32.AND P0, PT, R2, UR7, PT ;  /* 0x0000000702007c0c */ /* 0x000fda000bf06070 */
[C---:B------:R-:W-:Y:S01]  /*01c0*/  @!P0 VIADD R0, R2.reuse, UR5 ;  /* 0x0000000502008c36 */ /* 0x040fe20008000000 */
[----:B------:R-:W-:Y:S01]  /*01d0*/  @!P0 LEA R2, R2, UR4, 0x2 ;  /* 0x0000000402028c11 */ /* 0x000fe2000f8e10ff */
[----:B------:R-:W-:-:S03]  /*01e0*/  UMOV UR5, UR6 ;  /* 0x0000000600057c82 */ /* 0x000fc60008000000 */
[----:B------:R-:W-:Y:S01]  /*01f0*/  @!P0 LEA R0, R0, UR4, 0x2 ;  /* 0x0000000400008c11 */ /* 0x000fe2000f8e10ff */
[----:B------:R-:W-:Y:S05]  /*0200*/  @!P0 LDS R3, [R2] ;  /* 0x0000000002038984 */ /* 0x000fea0000000800 */
[----:B------:R-:W0:Y:S02]  /*0210*/  @!P0 LDS R0, [R0] ;  /* 0x0000000000008984 */ /* 0x000e240000000800 */
[----:B0-----:R-:W-:-:S05]  /*0220*/  @!P0 IMAD.IADD R3, R0, 0x1, R3 ;  /* 0x0000000100038824 */ /* 0x001fca00078e0203 */
[----:B------:R1:W-:Y:S01]  /*0230*/  @!P0 STS [R2], R3 ;  /* 0x0000000302008388 */ /* 0x0003e20000000800 */
[----:B------:R-:W-:Y:S06]  /*0240*/  BAR.SYNC.DEFER_BLOCKING 0x0 ;  /* 0x0000000000007b1d */ /* 0x000fec0000010000 */
[----:B------:R-:W-:Y:S05]  /*0250*/  BRA.U !UP0, `(.L_x_21) ;  /* 0xfffffffd08c87547 */ /* 0x000fea000b83ffff */
.L_x_20:
[----:B------:R-:W-:Y:S05]  /*0260*/  @P1 EXIT ;  /* 0x000000000000194d */ /* 0x000fea0003800000 */
[----:B------:R-:W2:Y:S01]  /*0270*/  S2UR UR5, SR_CgaCtaId ;  /* 0x00000000000579c3 */ /* 0x000ea20000008800 */
[----:B------:R-:W-:-:S07]  /*0280*/  UMOV UR4, 0x400 ;  /* 0x0000040000047882 */ /* 0x000fce0000000000 */
[----:B01----:R-:W0:Y:S01]  /*0290*/  LDC.64 R2, c[0x0][0x388] ;  /* 0x0000e200ff027b82 */ /* 0x003e220000000a00 */
[----:B--2---:R-:W-:Y:S01]  /*02a0*/  ULEA UR4, UR5, UR4, 0x18 ;  /* 0x0000000405047291 */ /* 0x004fe2000f8ec0ff */
[----:B0-----:R-:W-:-:S08]  /*02b0*/  IMAD.WIDE.U32 R2, R7, 0x4, R2 ;  /* 0x0000000407027825 */ /* 0x001fd000078e0002 */
[----:B------:R-:W0:Y:S04]  /*02c0*/  LDS R5, [UR4] ;  /* 0x00000004ff057984 */ /* 0x000e280008000800 */
[----:B0-----:R-:W-:Y:S01]  /*02d0*/  STG.E desc[UR8][R2.64], R5 ;  /* 0x0000000502007986 */ /* 0x001fe2000c101908 */
[----:B------:R-:W-:Y:S05]  /*02e0*/  EXIT ;  /* 0x000000000000794d */ /* 0x000fea0003800000 */
.L_x_22:
        /* <DEDUP_REMOVED lines=9> */
.L_x_32:


//--------------------- .text._Z7reduce0PiS_m     --------------------------
	.section	.text._Z7reduce0PiS_m,"ax",@progbits
	.align	128
        .global         _Z7reduce0PiS_m
        .type           _Z7reduce0PiS_m,@function
        .size           _Z7reduce0PiS_m,(.L_x_33 - _Z7reduce0PiS_m)
        .other          _Z7reduce0PiS_m,@"STO_CUDA_ENTRY STV_DEFAULT"
_Z7reduce0PiS_m:
.text._Z7reduce0PiS_m:
[----:B------:R-:W-:Y:S01]  /*0000*/  LDC R1, c[0x0][0x37c] ;  /* 0x0000df00ff017b82 */ /* 0x000fe20000000800 */
[----:B------:R-:W0:Y:S07]  /*0010*/  S2R R7, SR_TID.X ;  /* 0x0000000000077919 */ /* 0x000e2e0000002100 */
[----:B------:R-:W1:Y:S01]  /*0020*/  LDC.64 R2, c[0x0][0x380] ;  /* 0x0000e000ff027b82 */ /* 0x000e620000000a00 */
[----:B------:R-:W0:Y:S01]  /*0030*/  LDCU UR8, c[0x0][0x360] ;  /* 0x00006c00ff0877ac */ /* 0x000e220008000800 */
[----:B------:R-:W0:Y:S01]  /*0040*/  S2R R6, SR_CTAID.X ;  /* 0x0000000000067919 */ /* 0x000e220000002500 */
[----:B------:R-:W2:Y:S01]  /*0050*/  LDCU.64 UR6, c[0x0][0x358] ;  /* 0x00006b00ff0677ac */ /* 0x000ea20008000a00 */
[----:B0-----:R-:W-:-:S04]  /*0060*/  IMAD R5, R6, UR8, R7 ;  /* 0x0000000806057c24 */ /* 0x001fc8000f8e0207 */
[----:B-1----:R-:W-:-:S06]  /*0070*/  IMAD.WIDE.U32 R2, R5, 0x4, R2 ;  /* 0x0000000405027825 */ /* 0x002fcc00078e0002 */
[----:B--2---:R-:W2:Y:S01]  /*0080*/  LDG.E R2, desc[UR6][R2.64] ;  /* 0x0000000602027981 */ /* 0x004ea2000c1e1900 */
        /* <DEDUP_REMOVED lines=9> */
[----:B------:R-:W-:-:S07]  /*0120*/  IMAD.MOV.U32 R0, RZ, RZ, 0x1 ;  /* 0x00000001ff007424 */ /* 0x000fce00078e00ff */
.L_x_24:
[----:B------:R-:W-:-:S05]  /*0130*/  IMAD.SHL.U32 R8, R0, 0x2, RZ ;  /* 0x0000000200087824 */ /* 0x000fca00078e00ff */
[----:B0-----:R-:W-:-:S04]  /*0140*/  IADD3 R2, PT, PT, R8, -0x1, RZ ;  /* 0xffffffff08027810 */ /* 0x001fc80007ffe0ff */
[----:B------:R-:W-:-:S13]  /*0150*/  LOP3.LUT P1, RZ, R2, R7, RZ, 0xc0, !PT ;  /* 0x0000000702ff7212 */ /* 0x000fda000782c0ff */
[----:B------:R-:W-:Y:S01]  /*0160*/  @!P1 IMAD R2, R0, 0x4, R5 ;  /* 0x0000000400029824 */ /* 0x000fe200078e0205 */
[----:B------:R-:W-:Y:S01]  /*0170*/  @!P1 LDS R3, [R5] ;  /* 0x0000000005039984 */ /* 0x000fe20000000800 */
[----:B------:R-:W-:-:S04]  /*0180*/  MOV R0, R8 ;  /* 0x0000000800007202 */ /* 0x000fc80000000f00 */
[----:B------:R-:W0:Y:S02]  /*0190*/  @!P1 LDS R2, [R2] ;  /* 0x0000000002029984 */ /* 0x000e240000000800 */
[----:B0-----:R-:W-:-:S05]  /*01a0*/  @!P1 IADD3 R4, PT, PT, R2, R3, RZ ;  /* 0x0000000302049210 */ /* 0x001fca0007ffe0ff */
[----:B------:R1:W-:Y:S01]  /*01b0*/  @!P1 STS [R5], R4 ;  /* 0x0000000405009388 */ /* 0x0003e20000000800 */
[----:B------:R-:W-:Y:S01]  /*01c0*/  BAR.SYNC.DEFER_BLOCKING 0x0 ;  /* 0x0000000000007b1d */ /* 0x000fe20000010000 */
[----:B------:R-:W-:-:S13]  /*01d0*/  ISETP.GE.U32.AND P1, PT, R8, UR8, PT ;  /* 0x0000000808007c0c */ /* 0x000fda000bf26070 */
[----:B-1----:R-:W-:Y:S05]  /*01e0*/  @!P1 BRA `(.L_x_24) ;  /* 0xfffffffc00d09947 */ /* 0x002fea000383ffff */
.L_x_23:
        /* <DEDUP_REMOVED lines=9> */
.L_x_25:
        /* <DEDUP_REMOVED lines=16> */
.L_x_33:


//--------------------- .nv.shared._Z16reduceSmemUnrollPiS_j --------------------------
	.section	.nv.shared._Z16reduceSmemUnrollPiS_j,"aw",@nobits
	.sectionflags	@""
	.align	16
	.zero		1024


//--------------------- .nv.shared.reserved.0     --------------------------
	.section	.nv.shared.reserved.0,"aw",@nobits
	.weak		__nv_reservedSMEM_offset_0_alias
	.size		__nv_reservedSMEM_offset_0_alias, 0, 64
	.other		__nv_reservedSMEM_offset_0_alias,@"STO_CUDA_RESERVED_SHARED STV_DEFAULT"
__nv_reservedSMEM_offset_0_alias:
	.zero		0
	.zero		64


//--------------------- .nv.shared._Z10reduceSmemPiS_j --------------------------
	.section	.nv.shared._Z10reduceSmemPiS_j,"aw",@nobits
	.sectionflags	@""
	.align	16
	.zero		1024


//--------------------- .nv.shared._Z10reduceGmemPiS_j --------------------------
	.section	.nv.shared._Z10reduceGmemPiS_j,"aw",@nobits
	.sectionflags	@""
	.align	16
	.zero		1024


//--------------------- .nv.shared._Z7reduce4PiS_m --------------------------
	.section	.nv.shared._Z7reduce4PiS_m,"aw",@nobits
	.sectionflags	@""
	.align	16
	.zero		1024


//--------------------- .nv.shared._Z7reduce3PiS_m --------------------------
	.section	.nv.shared._Z7reduce3PiS_m,"aw",@nobits
	.sectionflags	@""
	.align	16
	.zero		1024


//--------------------- .nv.shared._Z7reduce2PiS_m --------------------------
	.section	.nv.shared._Z7reduce2PiS_m,"aw",@nobits
	.sectionflags	@""
	.align	16
	.zero		1024


//--------------------- .nv.shared._Z7reduce1PiS_m --------------------------
	.section	.nv.shared._Z7reduce1PiS_m,"aw",@nobits
	.sectionflags	@""
	.align	16
	.zero		1024


//--------------------- .nv.shared._Z7reduce0PiS_m --------------------------
	.section	.nv.shared._Z7reduce0PiS_m,"aw",@nobits
	.sectionflags	@""
	.align	16
	.zero		1024


//--------------------- .nv.constant0._Z16reduceSmemUnrollPiS_j --------------------------
	.section	.nv.constant0._Z16reduceSmemUnrollPiS_j,"a",@progbits
	.sectionflags	@""
	.align	4
.nv.constant0._Z16reduceSmemUnrollPiS_j:
	.zero		916


//--------------------- .nv.constant0._Z10reduceSmemPiS_j --------------------------
	.section	.nv.constant0._Z10reduceSmemPiS_j,"a",@progbits
	.sectionflags	@""
	.align	4
.nv.constant0._Z10reduceSmemPiS_j:
	.zero		916


//--------------------- .nv.constant0._Z10reduceGmemPiS_j --------------------------
	.section	.nv.constant0._Z10reduceGmemPiS_j,"a",@progbits
	.sectionflags	@""
	.align	4
.nv.constant0._Z10reduceGmemPiS_j:
	.zero		916


//--------------------- .nv.constant0._Z7reduce4PiS_m --------------------------
	.section	.nv.constant0._Z7reduce4PiS_m,"a",@progbits
	.sectionflags	@""
	.align	4
.nv.constant0._Z7reduce4PiS_m:
	.zero		920


//--------------------- .nv.constant0._Z7reduce3PiS_m --------------------------
	.section	.nv.constant0._Z7reduce3PiS_m,"a",@progbits
	.sectionflags	@""
	.align	4
.nv.constant0._Z7reduce3PiS_m:
	.zero		920


//--------------------- .nv.constant0._Z7reduce2PiS_m --------------------------
	.section	.nv.constant0._Z7reduce2PiS_m,"a",@progbits
	.sectionflags	@""
	.align	4
.nv.constant0._Z7reduce2PiS_m:
	.zero		920


//--------------------- .nv.constant0._Z7reduce1PiS_m --------------------------
	.section	.nv.constant0._Z7reduce1PiS_m,"a",@progbits
	.sectionflags	@""
	.align	4
.nv.constant0._Z7reduce1PiS_m:
	.zero		920


//--------------------- .nv.constant0._Z7reduce0PiS_m --------------------------
	.section	.nv.constant0._Z7reduce0PiS_m,"a",@progbits
	.sectionflags	@""
	.align	4
.nv.constant0._Z7reduce0PiS_m:
	.zero		920


//--------------------- SYMBOLS --------------------------

	.type		.nv.reservedSmem.offset0,@object
	.size		.nv.reservedSmem.offset0,0x4
	.type		.nv.reservedSmem.cap,@object
	.size		.nv.reservedSmem.cap,0x4
